	.target	sm_90a

	.elftype	@"ET_EXEC"


//--------------------- .note.nv.tkinfo           --------------------------
	.section	.note.nv.tkinfo,"",@"SHT_NOTE"
	.sectionflags	@"SHF_NOTE_NV_TKINFO"
	.tkinfo
        /*0018*/ 	.word	0x00000002
        /*0030*/ 	.string	""
        /*0030*/ 	.string	"ptxas"
        /*0030*/ 	.string	"Cuda compilation tools, release 13.0, V13.0.88"
        /*0030*/ 	.string	"Build cuda_13.0.r13.0/compiler.36424714_0"
        /*0030*/ 	.string	"-arch sm_90a -m 64 "



//--------------------- .note.nv.cuinfo           --------------------------
	.section	.note.nv.cuinfo,"",@"SHT_NOTE"
	.sectionflags	@"SHF_NOTE_NV_CUINFO"
        /*0018*/ 	.short	0x0002
        /*001a*/ 	.short	0x005a
        /*001c*/ 	.short	0x0082
	.zero		2


//--------------------- .nv.info                  --------------------------
	.section	.nv.info,"",@"SHT_CUDA_INFO"
	.align	4


	//----- nvinfo : EIATTR_REGCOUNT
	.align		4
        /*0000*/ 	.byte	0x04, 0x2f
        /*0002*/ 	.short	(.L_12 - .L_11)
	.align		4
.L_11:
        /*0004*/ 	.word	index@(_ZN7cutlass13device_kernelIN5flash19enable_sm80_to_sm89INS1_16FlashAttnFwdSm80INS1_25CollectiveMainloopFwdSm80ILi4ELi1ELb0EN4cute5tupleIJNS5_1CILi128EEENS7_ILi64EEENS7_ILi96EEEEEELi96ENS_6half_tEfNS_4arch4Sm80ELb1ELb0ELb0ELb1ELb1ELb1ELb1ELb0EEENS1_21CollectiveEpilogueFwdINS6_IJS8_SA_S9_EEENS6_IJNS7_ILi1EEESI_SI_EEESC_SE_Li128ELb1ELb1ELb0ELb0EEENS1_19SingleTileSchedulerILb1ELb0ELb1ELi128EEEEEEEEEvNT_6ParamsE)
        /*0008*/ 	.word	0x00000004


	//----- nvinfo : EIATTR_FRAME_SIZE
	.align		4
.L_12:
        /*000c*/ 	.byte	0x04, 0x11
        /*000e*/ 	.short	(.L_14 - .L_13)
	.align		4
.L_13:
        /*0010*/ 	.word	index@(_ZN7cutlass13device_kernelIN5flash19enable_sm80_to_sm89INS1_16FlashAttnFwdSm80INS1_25CollectiveMainloopFwdSm80ILi4ELi1ELb0EN4cute5tupleIJNS5_1CILi128EEENS7_ILi64EEENS7_ILi96EEEEEELi96ENS_6half_tEfNS_4arch4Sm80ELb1ELb0ELb0ELb1ELb1ELb1ELb1ELb0EEENS1_21CollectiveEpilogueFwdINS6_IJS8_SA_S9_EEENS6_IJNS7_ILi1EEESI_SI_EEESC_SE_Li128ELb1ELb1ELb0ELb0EEENS1_19SingleTileSchedulerILb1ELb0ELb1ELi128EEEEEEEEEvNT_6ParamsE)
        /*0014*/ 	.word	0x00000000


	//----- nvinfo : EIATTR_REGCOUNT
	.align		4
.L_14:
        /*0018*/ 	.byte	0x04, 0x2f
        /*001a*/ 	.short	(.L_16 - .L_15)
	.align		4
.L_15:
        /*001c*/ 	.word	index@(_ZN7cutlass13device_kernelIN5flash19enable_sm80_to_sm89INS1_16FlashAttnFwdSm80INS1_25CollectiveMainloopFwdSm80ILi4ELi1ELb0EN4cute5tupleIJNS5_1CILi128EEENS7_ILi64EEENS7_ILi96EEEEEELi96ENS_6half_tEfNS_4arch4Sm80ELb1ELb0ELb0ELb1ELb1ELb0ELb1ELb0EEENS1_21CollectiveEpilogueFwdINS6_IJS8_SA_S9_EEENS6_IJNS7_ILi1EEESI_SI_EEESC_SE_Li128ELb1ELb1ELb0ELb0EEENS1_19SingleTileSchedulerILb1ELb0ELb1ELi128EEEEEEEEEvNT_6ParamsE)
        /*0020*/ 	.word	0x00000004


	//----- nvinfo : EIATTR_FRAME_SIZE
	.align		4
.L_16:
        /*0024*/ 	.byte	0x04, 0x11
        /*0026*/ 	.short	(.L_18 - .L_17)
	.align		4
.L_17:
        /*0028*/ 	.word	index@(_ZN7cutlass13device_kernelIN5flash19enable_sm80_to_sm89INS1_16FlashAttnFwdSm80INS1_25CollectiveMainloopFwdSm80ILi4ELi1ELb0EN4cute5tupleIJNS5_1CILi128EEENS7_ILi64EEENS7_ILi96EEEEEELi96ENS_6half_tEfNS_4arch4Sm80ELb1ELb0ELb0ELb1ELb1ELb0ELb1ELb0EEENS1_21CollectiveEpilogueFwdINS6_IJS8_SA_S9_EEENS6_IJNS7_ILi1EEESI_SI_EEESC_SE_Li128ELb1ELb1ELb0ELb0EEENS1_19SingleTileSchedulerILb1ELb0ELb1ELi128EEEEEEEEEvNT_6ParamsE)
        /*002c*/ 	.word	0x00000000


	//----- nvinfo : EIATTR_REGCOUNT
	.align		4
.L_18:
        /*0030*/ 	.byte	0x04, 0x2f
        /*0032*/ 	.short	(.L_20 - .L_19)
	.align		4
.L_19:
        /*0034*/ 	.word	index@(_ZN7cutlass13device_kernelIN5flash19enable_sm80_to_sm89INS1_16FlashAttnFwdSm80INS1_25CollectiveMainloopFwdSm80ILi4ELi1ELb0EN4cute5tupleIJNS5_1CILi128EEENS7_ILi64EEENS7_ILi96EEEEEELi96ENS_6half_tEfNS_4arch4Sm80ELb1ELb0ELb0ELb0ELb1ELb0ELb1ELb0EEENS1_21CollectiveEpilogueFwdINS6_IJS8_SA_S9_EEENS6_IJNS7_ILi1EEESI_SI_EEESC_SE_Li128ELb0ELb1ELb0ELb0EEENS1_30DynamicPersistentTileSchedulerILi128ELi128ELb0ELb1ELb0EEEEEEEEEvNT_6ParamsE)
        /*0038*/ 	.word	0x00000004


	//----- nvinfo : EIATTR_FRAME_SIZE
	.align		4
.L_20:
        /*003c*/ 	.byte	0x04, 0x11
        /*003e*/ 	.short	(.L_22 - .L_21)
	.align		4
.L_21:
        /*0040*/ 	.word	index@(_ZN7cutlass13device_kernelIN5flash19enable_sm80_to_sm89INS1_16FlashAttnFwdSm80INS1_25CollectiveMainloopFwdSm80ILi4ELi1ELb0EN4cute5tupleIJNS5_1CILi128EEENS7_ILi64EEENS7_ILi96EEEEEELi96ENS_6half_tEfNS_4arch4Sm80ELb1ELb0ELb0ELb0ELb1ELb0ELb1ELb0EEENS1_21CollectiveEpilogueFwdINS6_IJS8_SA_S9_EEENS6_IJNS7_ILi1EEESI_SI_EEESC_SE_Li128ELb0ELb1ELb0ELb0EEENS1_30DynamicPersistentTileSchedulerILi128ELi128ELb0ELb1ELb0EEEEEEEEEvNT_6ParamsE)
        /*0044*/ 	.word	0x00000000


	//----- nvinfo : EIATTR_REGCOUNT
	.align		4
.L_22:
        /*0048*/ 	.byte	0x04, 0x2f
        /*004a*/ 	.short	(.L_24 - .L_23)
	.align		4
.L_23:
        /*004c*/ 	.word	index@(_ZN7cutlass13device_kernelIN5flash19enable_sm80_to_sm89INS1_16FlashAttnFwdSm80INS1_25CollectiveMainloopFwdSm80ILi4ELi1ELb0EN4cute5tupleIJNS5_1CILi128EEENS7_ILi48EEENS7_ILi96EEEEEELi96ENS_6half_tEfNS_4arch4Sm80ELb0ELb1ELb0ELb1ELb1ELb1ELb1ELb0EEENS1_21CollectiveEpilogueFwdINS6_IJS8_SA_S9_EEENS6_IJNS7_ILi1EEESI_SI_EEESC_SE_Li128ELb1ELb1ELb0ELb0EEENS1_19SingleTileSchedulerILb1ELb0ELb1ELi128EEEEEEEEEvNT_6ParamsE)
        /*0050*/ 	.word	0x00000004


	//----- nvinfo : EIATTR_FRAME_SIZE
	.align		4
.L_24:
        /*0054*/ 	.byte	0x04, 0x11
        /*0056*/ 	.short	(.L_26 - .L_25)
	.align		4
.L_25:
        /*0058*/ 	.word	index@(_ZN7cutlass13device_kernelIN5flash19enable_sm80_to_sm89INS1_16FlashAttnFwdSm80INS1_25CollectiveMainloopFwdSm80ILi4ELi1ELb0EN4cute5tupleIJNS5_1CILi128EEENS7_ILi48EEENS7_ILi96EEEEEELi96ENS_6half_tEfNS_4arch4Sm80ELb0ELb1ELb0ELb1ELb1ELb1ELb1ELb0EEENS1_21CollectiveEpilogueFwdINS6_IJS8_SA_S9_EEENS6_IJNS7_ILi1EEESI_SI_EEESC_SE_Li128ELb1ELb1ELb0ELb0EEENS1_19SingleTileSchedulerILb1ELb0ELb1ELi128EEEEEEEEEvNT_6ParamsE)
        /*005c*/ 	.word	0x00000000


	//----- nvinfo : EIATTR_REGCOUNT
	.align		4
.L_26:
        /*0060*/ 	.byte	0x04, 0x2f
        /*0062*/ 	.short	(.L_28 - .L_27)
	.align		4
.L_27:
        /*0064*/ 	.word	index@(_ZN7cutlass13device_kernelIN5flash19enable_sm80_to_sm89INS1_16FlashAttnFwdSm80INS1_25CollectiveMainloopFwdSm80ILi4ELi1ELb0EN4cute5tupleIJNS5_1CILi128EEENS7_ILi48EEENS7_ILi96EEEEEELi96ENS_6half_tEfNS_4arch4Sm80ELb0ELb1ELb0ELb1ELb1ELb0ELb1ELb0EEENS1_21CollectiveEpilogueFwdINS6_IJS8_SA_S9_EEENS6_IJNS7_ILi1EEESI_SI_EEESC_SE_Li128ELb1ELb1ELb0ELb0EEENS1_19SingleTileSchedulerILb1ELb0ELb1ELi128EEEEEEEEEvNT_6ParamsE)
        /*0068*/ 	.word	0x00000004


	//----- nvinfo : EIATTR_FRAME_SIZE
	.align		4
.L_28:
        /*006c*/ 	.byte	0x04, 0x11
        /*006e*/ 	.short	(.L_30 - .L_29)
	.align		4
.L_29:
        /*0070*/ 	.word	index@(_ZN7cutlass13device_kernelIN5flash19enable_sm80_to_sm89INS1_16FlashAttnFwdSm80INS1_25CollectiveMainloopFwdSm80ILi4ELi1ELb0EN4cute5tupleIJNS5_1CILi128EEENS7_ILi48EEENS7_ILi96EEEEEELi96ENS_6half_tEfNS_4arch4Sm80ELb0ELb1ELb0ELb1ELb1ELb0ELb1ELb0EEENS1_21CollectiveEpilogueFwdINS6_IJS8_SA_S9_EEENS6_IJNS7_ILi1EEESI_SI_EEESC_SE_Li128ELb1ELb1ELb0ELb0EEENS1_19SingleTileSchedulerILb1ELb0ELb1ELi128EEEEEEEEEvNT_6ParamsE)
        /*0074*/ 	.word	0x00000000


	//----- nvinfo : EIATTR_REGCOUNT
	.align		4
.L_30:
        /*0078*/ 	.byte	0x04, 0x2f
        /*007a*/ 	.short	(.L_32 - .L_31)
	.align		4
.L_31:
        /*007c*/ 	.word	index@(_ZN7cutlass13device_kernelIN5flash19enable_sm80_to_sm89INS1_16FlashAttnFwdSm80INS1_25CollectiveMainloopFwdSm80ILi4ELi1ELb0EN4cute5tupleIJNS5_1CILi128EEENS7_ILi48EEENS7_ILi96EEEEEELi96ENS_6half_tEfNS_4arch4Sm80ELb0ELb1ELb0ELb0ELb1ELb0ELb1ELb0EEENS1_21CollectiveEpilogueFwdINS6_IJS8_SA_S9_EEENS6_IJNS7_ILi1EEESI_SI_EEESC_SE_Li128ELb0ELb1ELb0ELb0EEENS1_19SingleTileSchedulerILb0ELb0ELb1ELi128EEEEEEEEEvNT_6ParamsE)
        /*0080*/ 	.word	0x00000004


	//----- nvinfo : EIATTR_FRAME_SIZE
	.align		4
.L_32:
        /*0084*/ 	.byte	0x04, 0x11
        /*0086*/ 	.short	(.L_34 - .L_33)
	.align		4
.L_33:
        /*0088*/ 	.word	index@(_ZN7cutlass13device_kernelIN5flash19enable_sm80_to_sm89INS1_16FlashAttnFwdSm80INS1_25CollectiveMainloopFwdSm80ILi4ELi1ELb0EN4cute5tupleIJNS5_1CILi128EEENS7_ILi48EEENS7_ILi96EEEEEELi96ENS_6half_tEfNS_4arch4Sm80ELb0ELb1ELb0ELb0ELb1ELb0ELb1ELb0EEENS1_21CollectiveEpilogueFwdINS6_IJS8_SA_S9_EEENS6_IJNS7_ILi1EEESI_SI_EEESC_SE_Li128ELb0ELb1ELb0ELb0EEENS1_19SingleTileSchedulerILb0ELb0ELb1ELi128EEEEEEEEEvNT_6ParamsE)
        /*008c*/ 	.word	0x00000000


	//----- nvinfo : EIATTR_REGCOUNT
	.align		4
.L_34:
        /*0090*/ 	.byte	0x04, 0x2f
        /*0092*/ 	.short	(.L_36 - .L_35)
	.align		4
.L_35:
        /*0094*/ 	.word	index@(_ZN7cutlass13device_kernelIN5flash19enable_sm80_to_sm89INS1_16FlashAttnFwdSm80INS1_25CollectiveMainloopFwdSm80ILi4ELi1ELb0EN4cute5tupleIJNS5_1CILi128EEENS7_ILi64EEENS7_ILi96EEEEEELi96ENS_6half_tEfNS_4arch4Sm80ELb0ELb0ELb0ELb1ELb1ELb1ELb1ELb0EEENS1_21CollectiveEpilogueFwdINS6_IJS8_SA_S9_EEENS6_IJNS7_ILi1EEESI_SI_EEESC_SE_Li128ELb1ELb1ELb0ELb0EEENS1_19SingleTileSchedulerILb1ELb0ELb1ELi128EEEEEEEEEvNT_6ParamsE)
        /*0098*/ 	.word	0x00000004


	//----- nvinfo : EIATTR_FRAME_SIZE
	.align		4
.L_36:
        /*009c*/ 	.byte	0x04, 0x11
        /*009e*/ 	.short	(.L_38 - .L_37)
	.align		4
.L_37:
        /*00a0*/ 	.word	index@(_ZN7cutlass13device_kernelIN5flash19enable_sm80_to_sm89INS1_16FlashAttnFwdSm80INS1_25CollectiveMainloopFwdSm80ILi4ELi1ELb0EN4cute5tupleIJNS5_1CILi128EEENS7_ILi64EEENS7_ILi96EEEEEELi96ENS_6half_tEfNS_4arch4Sm80ELb0ELb0ELb0ELb1ELb1ELb1ELb1ELb0EEENS1_21CollectiveEpilogueFwdINS6_IJS8_SA_S9_EEENS6_IJNS7_ILi1EEESI_SI_EEESC_SE_Li128ELb1ELb1ELb0ELb0EEENS1_19SingleTileSchedulerILb1ELb0ELb1ELi128EEEEEEEEEvNT_6ParamsE)
        /*00a4*/ 	.word	0x00000000


	//----- nvinfo : EIATTR_REGCOUNT
	.align		4
.L_38:
        /*00a8*/ 	.byte	0x04, 0x2f
        /*00aa*/ 	.short	(.L_40 - .L_39)
	.align		4
.L_39:
        /*00ac*/ 	.word	index@(_ZN7cutlass13device_kernelIN5flash19enable_sm80_to_sm89INS1_16FlashAttnFwdSm80INS1_25CollectiveMainloopFwdSm80ILi4ELi1ELb0EN4cute5tupleIJNS5_1CILi128EEENS7_ILi64EEENS7_ILi96EEEEEELi96ENS_6half_tEfNS_4arch4Sm80ELb0ELb0ELb0ELb1ELb1ELb0ELb1ELb0EEENS1_21CollectiveEpilogueFwdINS6_IJS8_SA_S9_EEENS6_IJNS7_ILi1EEESI_SI_EEESC_SE_Li128ELb1ELb1ELb0ELb0EEENS1_19SingleTileSchedulerILb1ELb0ELb1ELi128EEEEEEEEEvNT_6ParamsE)
        /*00b0*/ 	.word	0x00000004


	//----- nvinfo : EIATTR_FRAME_SIZE
	.align		4
.L_40:
        /*00b4*/ 	.byte	0x04, 0x11
        /*00b6*/ 	.short	(.L_42 - .L_41)
	.align		4
.L_41:
        /*00b8*/ 	.word	index@(_ZN7cutlass13device_kernelIN5flash19enable_sm80_to_sm89INS1_16FlashAttnFwdSm80INS1_25CollectiveMainloopFwdSm80ILi4ELi1ELb0EN4cute5tupleIJNS5_1CILi128EEENS7_ILi64EEENS7_ILi96EEEEEELi96ENS_6half_tEfNS_4arch4Sm80ELb0ELb0ELb0ELb1ELb1ELb0ELb1ELb0EEENS1_21CollectiveEpilogueFwdINS6_IJS8_SA_S9_EEENS6_IJNS7_ILi1EEESI_SI_EEESC_SE_Li128ELb1ELb1ELb0ELb0EEENS1_19SingleTileSchedulerILb1ELb0ELb1ELi128EEEEEEEEEvNT_6ParamsE)
        /*00bc*/ 	.word	0x00000000


	//----- nvinfo : EIATTR_REGCOUNT
	.align		4
.L_42:
        /*00c0*/ 	.byte	0x04, 0x2f
        /*00c2*/ 	.short	(.L_44 - .L_43)
	.align		4
.L_43:
        /*00c4*/ 	.word	index@(_ZN7cutlass13device_kernelIN5flash19enable_sm80_to_sm89INS1_16FlashAttnFwdSm80INS1_25CollectiveMainloopFwdSm80ILi4ELi1ELb0EN4cute5tupleIJNS5_1CILi128EEENS7_ILi64EEENS7_ILi96EEEEEELi96ENS_6half_tEfNS_4arch4Sm80ELb0ELb0ELb0ELb0ELb1ELb0ELb1ELb0EEENS1_21CollectiveEpilogueFwdINS6_IJS8_SA_S9_EEENS6_IJNS7_ILi1EEESI_SI_EEESC_SE_Li128ELb0ELb1ELb0ELb0EEENS1_19SingleTileSchedulerILb0ELb0ELb1ELi128EEEEEEEEEvNT_6ParamsE)
        /*00c8*/ 	.word	0x00000004


	//----- nvinfo : EIATTR_FRAME_SIZE
	.align		4
.L_44:
        /*00cc*/ 	.byte	0x04, 0x11
        /*00ce*/ 	.short	(.L_46 - .L_45)
	.align		4
.L_45:
        /*00d0*/ 	.word	index@(_ZN7cutlass13device_kernelIN5flash19enable_sm80_to_sm89INS1_16FlashAttnFwdSm80INS1_25CollectiveMainloopFwdSm80ILi4ELi1ELb0EN4cute5tupleIJNS5_1CILi128EEENS7_ILi64EEENS7_ILi96EEEEEELi96ENS_6half_tEfNS_4arch4Sm80ELb0ELb0ELb0ELb0ELb1ELb0ELb1ELb0EEENS1_21CollectiveEpilogueFwdINS6_IJS8_SA_S9_EEENS6_IJNS7_ILi1EEESI_SI_EEESC_SE_Li128ELb0ELb1ELb0ELb0EEENS1_19SingleTileSchedulerILb0ELb0ELb1ELi128EEEEEEEEEvNT_6ParamsE)
        /*00d4*/ 	.word	0x00000000


	//----- nvinfo : EIATTR_REGCOUNT
	.align		4
.L_46:
        /*00d8*/ 	.byte	0x04, 0x2f
        /*00da*/ 	.short	(.L_48 - .L_47)
	.align		4
.L_47:
        /*00dc*/ 	.word	index@(_ZN7cutlass13device_kernelIN5flash19enable_sm80_to_sm89INS1_16FlashAttnFwdSm80INS1_25CollectiveMainloopFwdSm80ILi4ELi1ELb0EN4cute5tupleIJNS5_1CILi128EEENS7_ILi64EEENS7_ILi96EEEEEELi96ENS_6half_tEfNS_4arch4Sm80ELb1ELb0ELb1ELb1ELb1ELb1ELb1ELb0EEENS1_21CollectiveEpilogueFwdINS6_IJS8_SA_S9_EEENS6_IJNS7_ILi1EEESI_SI_EEESC_SE_Li128ELb1ELb1ELb0ELb0EEENS1_19SingleTileSchedulerILb1ELb0ELb1ELi128EEEEEEEEEvNT_6ParamsE)
        /*00e0*/ 	.word	0x00000004


	//----- nvinfo : EIATTR_FRAME_SIZE
	.align		4
.L_48:
        /*00e4*/ 	.byte	0x04, 0x11
        /*00e6*/ 	.short	(.L_50 - .L_49)
	.align		4
.L_49:
        /*00e8*/ 	.word	index@(_ZN7cutlass13device_kernelIN5flash19enable_sm80_to_sm89INS1_16FlashAttnFwdSm80INS1_25CollectiveMainloopFwdSm80ILi4ELi1ELb0EN4cute5tupleIJNS5_1CILi128EEENS7_ILi64EEENS7_ILi96EEEEEELi96ENS_6half_tEfNS_4arch4Sm80ELb1ELb0ELb1ELb1ELb1ELb1ELb1ELb0EEENS1_21CollectiveEpilogueFwdINS6_IJS8_SA_S9_EEENS6_IJNS7_ILi1EEESI_SI_EEESC_SE_Li128ELb1ELb1ELb0ELb0EEENS1_19SingleTileSchedulerILb1ELb0ELb1ELi128EEEEEEEEEvNT_6ParamsE)
        /*00ec*/ 	.word	0x00000000


	//----- nvinfo : EIATTR_REGCOUNT
	.align		4
.L_50:
        /*00f0*/ 	.byte	0x04, 0x2f
        /*00f2*/ 	.short	(.L_52 - .L_51)
	.align		4
.L_51:
        /*00f4*/ 	.word	index@(_ZN7cutlass13device_kernelIN5flash19enable_sm80_to_sm89INS1_16FlashAttnFwdSm80INS1_25CollectiveMainloopFwdSm80ILi4ELi1ELb0EN4cute5tupleIJNS5_1CILi128EEENS7_ILi64EEENS7_ILi96EEEEEELi96ENS_6half_tEfNS_4arch4Sm80ELb1ELb0ELb1ELb1ELb1ELb0ELb1ELb0EEENS1_21CollectiveEpilogueFwdINS6_IJS8_SA_S9_EEENS6_IJNS7_ILi1EEESI_SI_EEESC_SE_Li128ELb1ELb1ELb0ELb0EEENS1_19SingleTileSchedulerILb1ELb0ELb1ELi128EEEEEEEEEvNT_6ParamsE)
        /*00f8*/ 	.word	0x00000004


	//----- nvinfo : EIATTR_FRAME_SIZE
	.align		4
.L_52:
        /*00fc*/ 	.byte	0x04, 0x11
        /*00fe*/ 	.short	(.L_54 - .L_53)
	.align		4
.L_53:
        /*0100*/ 	.word	index@(_ZN7cutlass13device_kernelIN5flash19enable_sm80_to_sm89INS1_16FlashAttnFwdSm80INS1_25CollectiveMainloopFwdSm80ILi4ELi1ELb0EN4cute5tupleIJNS5_1CILi128EEENS7_ILi64EEENS7_ILi96EEEEEELi96ENS_6half_tEfNS_4arch4Sm80ELb1ELb0ELb1ELb1ELb1ELb0ELb1ELb0EEENS1_21CollectiveEpilogueFwdINS6_IJS8_SA_S9_EEENS6_IJNS7_ILi1EEESI_SI_EEESC_SE_Li128ELb1ELb1ELb0ELb0EEENS1_19SingleTileSchedulerILb1ELb0ELb1ELi128EEEEEEEEEvNT_6ParamsE)
        /*0104*/ 	.word	0x00000000


	//----- nvinfo : EIATTR_REGCOUNT
	.align		4
.L_54:
        /*0108*/ 	.byte	0x04, 0x2f
        /*010a*/ 	.short	(.L_56 - .L_55)
	.align		4
.L_55:
        /*010c*/ 	.word	index@(_ZN7cutlass13device_kernelIN5flash19enable_sm80_to_sm89INS1_16FlashAttnFwdSm80INS1_25CollectiveMainloopFwdSm80ILi4ELi1ELb0EN4cute5tupleIJNS5_1CILi128EEENS7_ILi64EEENS7_ILi96EEEEEELi96ENS_6half_tEfNS_4arch4Sm80ELb1ELb0ELb1ELb0ELb1ELb0ELb1ELb0EEENS1_21CollectiveEpilogueFwdINS6_IJS8_SA_S9_EEENS6_IJNS7_ILi1EEESI_SI_EEESC_SE_Li128ELb0ELb1ELb0ELb0EEENS1_30DynamicPersistentTileSchedulerILi128ELi128ELb0ELb1ELb0EEEEEEEEEvNT_6ParamsE)
        /*0110*/ 	.word	0x00000004


	//----- nvinfo : EIATTR_FRAME_SIZE
	.align		4
.L_56:
        /*0114*/ 	.byte	0x04, 0x11
        /*0116*/ 	.short	(.L_58 - .L_57)
	.align		4
.L_57:
        /*0118*/ 	.word	index@(_ZN7cutlass13device_kernelIN5flash19enable_sm80_to_sm89INS1_16FlashAttnFwdSm80INS1_25CollectiveMainloopFwdSm80ILi4ELi1ELb0EN4cute5tupleIJNS5_1CILi128EEENS7_ILi64EEENS7_ILi96EEEEEELi96ENS_6half_tEfNS_4arch4Sm80ELb1ELb0ELb1ELb0ELb1ELb0ELb1ELb0EEENS1_21CollectiveEpilogueFwdINS6_IJS8_SA_S9_EEENS6_IJNS7_ILi1EEESI_SI_EEESC_SE_Li128ELb0ELb1ELb0ELb0EEENS1_30DynamicPersistentTileSchedulerILi128ELi128ELb0ELb1ELb0EEEEEEEEEvNT_6ParamsE)
        /*011c*/ 	.word	0x00000000


	//----- nvinfo : EIATTR_REGCOUNT
	.align		4
.L_58:
        /*0120*/ 	.byte	0x04, 0x2f
        /*0122*/ 	.short	(.L_60 - .L_59)
	.align		4
.L_59:
        /*0124*/ 	.word	index@(_ZN7cutlass13device_kernelIN5flash19enable_sm80_to_sm89INS1_16FlashAttnFwdSm80INS1_25CollectiveMainloopFwdSm80ILi4ELi1ELb0EN4cute5tupleIJNS5_1CILi128EEENS7_ILi48EEENS7_ILi96EEEEEELi96ENS_6half_tEfNS_4arch4Sm80ELb0ELb1ELb1ELb1ELb1ELb1ELb1ELb0EEENS1_21CollectiveEpilogueFwdINS6_IJS8_SA_S9_EEENS6_IJNS7_ILi1EEESI_SI_EEESC_SE_Li128ELb1ELb1ELb0ELb0EEENS1_19SingleTileSchedulerILb1ELb0ELb1ELi128EEEEEEEEEvNT_6ParamsE)
        /*0128*/ 	.word	0x00000004


	//----- nvinfo : EIATTR_FRAME_SIZE
	.align		4
.L_60:
        /*012c*/ 	.byte	0x04, 0x11
        /*012e*/ 	.short	(.L_62 - .L_61)
	.align		4
.L_61:
        /*0130*/ 	.word	index@(_ZN7cutlass13device_kernelIN5flash19enable_sm80_to_sm89INS1_16FlashAttnFwdSm80INS1_25CollectiveMainloopFwdSm80ILi4ELi1ELb0EN4cute5tupleIJNS5_1CILi128EEENS7_ILi48EEENS7_ILi96EEEEEELi96ENS_6half_tEfNS_4arch4Sm80ELb0ELb1ELb1ELb1ELb1ELb1ELb1ELb0EEENS1_21CollectiveEpilogueFwdINS6_IJS8_SA_S9_EEENS6_IJNS7_ILi1EEESI_SI_EEESC_SE_Li128ELb1ELb1ELb0ELb0EEENS1_19SingleTileSchedulerILb1ELb0ELb1ELi128EEEEEEEEEvNT_6ParamsE)
        /*0134*/ 	.word	0x00000000


	//----- nvinfo : EIATTR_REGCOUNT
	.align		4
.L_62:
        /*0138*/ 	.byte	0x04, 0x2f
        /*013a*/ 	.short	(.L_64 - .L_63)
	.align		4
.L_63:
        /*013c*/ 	.word	index@(_ZN7cutlass13device_kernelIN5flash19enable_sm80_to_sm89INS1_16FlashAttnFwdSm80INS1_25CollectiveMainloopFwdSm80ILi4ELi1ELb0EN4cute5tupleIJNS5_1CILi128EEENS7_ILi48EEENS7_ILi96EEEEEELi96ENS_6half_tEfNS_4arch4Sm80ELb0ELb1ELb1ELb1ELb1ELb0ELb1ELb0EEENS1_21CollectiveEpilogueFwdINS6_IJS8_SA_S9_EEENS6_IJNS7_ILi1EEESI_SI_EEESC_SE_Li128ELb1ELb1ELb0ELb0EEENS1_19SingleTileSchedulerILb1ELb0ELb1ELi128EEEEEEEEEvNT_6ParamsE)
        /*0140*/ 	.word	0x00000004


	//----- nvinfo : EIATTR_FRAME_SIZE
	.align		4
.L_64:
        /*0144*/ 	.byte	0x04, 0x11
        /*0146*/ 	.short	(.L_66 - .L_65)
	.align		4
.L_65:
        /*0148*/ 	.word	index@(_ZN7cutlass13device_kernelIN5flash19enable_sm80_to_sm89INS1_16FlashAttnFwdSm80INS1_25CollectiveMainloopFwdSm80ILi4ELi1ELb0EN4cute5tupleIJNS5_1CILi128EEENS7_ILi48EEENS7_ILi96EEEEEELi96ENS_6half_tEfNS_4arch4Sm80ELb0ELb1ELb1ELb1ELb1ELb0ELb1ELb0EEENS1_21CollectiveEpilogueFwdINS6_IJS8_SA_S9_EEENS6_IJNS7_ILi1EEESI_SI_EEESC_SE_Li128ELb1ELb1ELb0ELb0EEENS1_19SingleTileSchedulerILb1ELb0ELb1ELi128EEEEEEEEEvNT_6ParamsE)
        /*014c*/ 	.word	0x00000000


	//----- nvinfo : EIATTR_REGCOUNT
	.align		4
.L_66:
        /*0150*/ 	.byte	0x04, 0x2f
        /*0152*/ 	.short	(.L_68 - .L_67)
	.align		4
.L_67:
        /*0154*/ 	.word	index@(_ZN7cutlass13device_kernelIN5flash19enable_sm80_to_sm89INS1_16FlashAttnFwdSm80INS1_25CollectiveMainloopFwdSm80ILi4ELi1ELb0EN4cute5tupleIJNS5_1CILi128EEENS7_ILi48EEENS7_ILi96EEEEEELi96ENS_6half_tEfNS_4arch4Sm80ELb0ELb1ELb1ELb0ELb1ELb0ELb1ELb0EEENS1_21CollectiveEpilogueFwdINS6_IJS8_SA_S9_EEENS6_IJNS7_ILi1EEESI_SI_EEESC_SE_Li128ELb0ELb1ELb0ELb0EEENS1_19SingleTileSchedulerILb0ELb0ELb1ELi128EEEEEEEEEvNT_6ParamsE)
        /*0158*/ 	.word	0x00000004


	//----- nvinfo : EIATTR_FRAME_SIZE
	.align		4
.L_68:
        /*015c*/ 	.byte	0x04, 0x11
        /*015e*/ 	.short	(.L_70 - .L_69)
	.align		4
.L_69:
        /*0160*/ 	.word	index@(_ZN7cutlass13device_kernelIN5flash19enable_sm80_to_sm89INS1_16FlashAttnFwdSm80INS1_25CollectiveMainloopFwdSm80ILi4ELi1ELb0EN4cute5tupleIJNS5_1CILi128EEENS7_ILi48EEENS7_ILi96EEEEEELi96ENS_6half_tEfNS_4arch4Sm80ELb0ELb1ELb1ELb0ELb1ELb0ELb1ELb0EEENS1_21CollectiveEpilogueFwdINS6_IJS8_SA_S9_EEENS6_IJNS7_ILi1EEESI_SI_EEESC_SE_Li128ELb0ELb1ELb0ELb0EEENS1_19SingleTileSchedulerILb0ELb0ELb1ELi128EEEEEEEEEvNT_6ParamsE)
        /*0164*/ 	.word	0x00000000


	//----- nvinfo : EIATTR_REGCOUNT
	.align		4
.L_70:
        /*0168*/ 	.byte	0x04, 0x2f
        /*016a*/ 	.short	(.L_72 - .L_71)
	.align		4
.L_71:
        /*016c*/ 	.word	index@(_ZN7cutlass13device_kernelIN5flash19enable_sm80_to_sm89INS1_16FlashAttnFwdSm80INS1_25CollectiveMainloopFwdSm80ILi4ELi1ELb0EN4cute5tupleIJNS5_1CILi128EEENS7_ILi64EEENS7_ILi96EEEEEELi96ENS_6half_tEfNS_4arch4Sm80ELb0ELb0ELb1ELb1ELb1ELb1ELb1ELb0EEENS1_21CollectiveEpilogueFwdINS6_IJS8_SA_S9_EEENS6_IJNS7_ILi1EEESI_SI_EEESC_SE_Li128ELb1ELb1ELb0ELb0EEENS1_19SingleTileSchedulerILb1ELb0ELb1ELi128EEEEEEEEEvNT_6ParamsE)
        /*0170*/ 	.word	0x00000004


	//----- nvinfo : EIATTR_FRAME_SIZE
	.align		4
.L_72:
        /*0174*/ 	.byte	0x04, 0x11
        /*0176*/ 	.short	(.L_74 - .L_73)
	.align		4
.L_73:
        /*0178*/ 	.word	index@(_ZN7cutlass13device_kernelIN5flash19enable_sm80_to_sm89INS1_16FlashAttnFwdSm80INS1_25CollectiveMainloopFwdSm80ILi4ELi1ELb0EN4cute5tupleIJNS5_1CILi128EEENS7_ILi64EEENS7_ILi96EEEEEELi96ENS_6half_tEfNS_4arch4Sm80ELb0ELb0ELb1ELb1ELb1ELb1ELb1ELb0EEENS1_21CollectiveEpilogueFwdINS6_IJS8_SA_S9_EEENS6_IJNS7_ILi1EEESI_SI_EEESC_SE_Li128ELb1ELb1ELb0ELb0EEENS1_19SingleTileSchedulerILb1ELb0ELb1ELi128EEEEEEEEEvNT_6ParamsE)
        /*017c*/ 	.word	0x00000000


	//----- nvinfo : EIATTR_REGCOUNT
	.align		4
.L_74:
        /*0180*/ 	.byte	0x04, 0x2f
        /*0182*/ 	.short	(.L_76 - .L_75)
	.align		4
.L_75:
        /*0184*/ 	.word	index@(_ZN7cutlass13device_kernelIN5flash19enable_sm80_to_sm89INS1_16FlashAttnFwdSm80INS1_25CollectiveMainloopFwdSm80ILi4ELi1ELb0EN4cute5tupleIJNS5_1CILi128EEENS7_ILi64EEENS7_ILi96EEEEEELi96ENS_6half_tEfNS_4arch4Sm80ELb0ELb0ELb1ELb1ELb1ELb0ELb1ELb0EEENS1_21CollectiveEpilogueFwdINS6_IJS8_SA_S9_EEENS6_IJNS7_ILi1EEESI_SI_EEESC_SE_Li128ELb1ELb1ELb0ELb0EEENS1_19SingleTileSchedulerILb1ELb0ELb1ELi128EEEEEEEEEvNT_6ParamsE)
        /*0188*/ 	.word	0x00000004


	//----- nvinfo : EIATTR_FRAME_SIZE
	.align		4
.L_76:
        /*018c*/ 	.byte	0x04, 0x11
        /*018e*/ 	.short	(.L_78 - .L_77)
	.align		4
.L_77:
        /*0190*/ 	.word	index@(_ZN7cutlass13device_kernelIN5flash19enable_sm80_to_sm89INS1_16FlashAttnFwdSm80INS1_25CollectiveMainloopFwdSm80ILi4ELi1ELb0EN4cute5tupleIJNS5_1CILi128EEENS7_ILi64EEENS7_ILi96EEEEEELi96ENS_6half_tEfNS_4arch4Sm80ELb0ELb0ELb1ELb1ELb1ELb0ELb1ELb0EEENS1_21CollectiveEpilogueFwdINS6_IJS8_SA_S9_EEENS6_IJNS7_ILi1EEESI_SI_EEESC_SE_Li128ELb1ELb1ELb0ELb0EEENS1_19SingleTileSchedulerILb1ELb0ELb1ELi128EEEEEEEEEvNT_6ParamsE)
        /*0194*/ 	.word	0x00000000


	//----- nvinfo : EIATTR_REGCOUNT
	.align		4
.L_78:
        /*0198*/ 	.byte	0x04, 0x2f
        /*019a*/ 	.short	(.L_80 - .L_79)
	.align		4
.L_79:
        /*019c*/ 	.word	index@(_ZN7cutlass13device_kernelIN5flash19enable_sm80_to_sm89INS1_16FlashAttnFwdSm80INS1_25CollectiveMainloopFwdSm80ILi4ELi1ELb0EN4cute5tupleIJNS5_1CILi128EEENS7_ILi64EEENS7_ILi96EEEEEELi96ENS_6half_tEfNS_4arch4Sm80ELb0ELb0ELb1ELb0ELb1ELb0ELb1ELb0EEENS1_21CollectiveEpilogueFwdINS6_IJS8_SA_S9_EEENS6_IJNS7_ILi1EEESI_SI_EEESC_SE_Li128ELb0ELb1ELb0ELb0EEENS1_19SingleTileSchedulerILb0ELb0ELb1ELi128EEEEEEEEEvNT_6ParamsE)
        /*01a0*/ 	.word	0x00000004


	//----- nvinfo : EIATTR_FRAME_SIZE
	.align		4
.L_80:
        /*01a4*/ 	.byte	0x04, 0x11
        /*01a6*/ 	.short	(.L_82 - .L_81)
	.align		4
.L_81:
        /*01a8*/ 	.word	index@(_ZN7cutlass13device_kernelIN5flash19enable_sm80_to_sm89INS1_16FlashAttnFwdSm80INS1_25CollectiveMainloopFwdSm80ILi4ELi1ELb0EN4cute5tupleIJNS5_1CILi128EEENS7_ILi64EEENS7_ILi96EEEEEELi96ENS_6half_tEfNS_4arch4Sm80ELb0ELb0ELb1ELb0ELb1ELb0ELb1ELb0EEENS1_21CollectiveEpilogueFwdINS6_IJS8_SA_S9_EEENS6_IJNS7_ILi1EEESI_SI_EEESC_SE_Li128ELb0ELb1ELb0ELb0EEENS1_19SingleTileSchedulerILb0ELb0ELb1ELi128EEEEEEEEEvNT_6ParamsE)
        /*01ac*/ 	.word	0x00000000


	//----- nvinfo : EIATTR_MIN_STACK_SIZE
	.align		4
.L_82:
        /*01b0*/ 	.byte	0x04, 0x12
        /*01b2*/ 	.short	(.L_84 - .L_83)
	.align		4
.L_83:
        /*01b4*/ 	.word	index@(_ZN7cutlass13device_kernelIN5flash19enable_sm80_to_sm89INS1_16FlashAttnFwdSm80INS1_25CollectiveMainloopFwdSm80ILi4ELi1ELb0EN4cute5tupleIJNS5_1CILi128EEENS7_ILi64EEENS7_ILi96EEEEEELi96ENS_6half_tEfNS_4arch4Sm80ELb0ELb0ELb1ELb0ELb1ELb0ELb1ELb0EEENS1_21CollectiveEpilogueFwdINS6_IJS8_SA_S9_EEENS6_IJNS7_ILi1EEESI_SI_EEESC_SE_Li128ELb0ELb1ELb0ELb0EEENS1_19SingleTileSchedulerILb0ELb0ELb1ELi128EEEEEEEEEvNT_6ParamsE)
        /*01b8*/ 	.word	0x00000000


	//----- nvinfo : EIATTR_MIN_STACK_SIZE
	.align		4
.L_84:
        /*01bc*/ 	.byte	0x04, 0x12
        /*01be*/ 	.short	(.L_86 - .L_85)
	.align		4
.L_85:
        /*01c0*/ 	.word	index@(_ZN7cutlass13device_kernelIN5flash19enable_sm80_to_sm89INS1_16FlashAttnFwdSm80INS1_25CollectiveMainloopFwdSm80ILi4ELi1ELb0EN4cute5tupleIJNS5_1CILi128EEENS7_ILi64EEENS7_ILi96EEEEEELi96ENS_6half_tEfNS_4arch4Sm80ELb0ELb0ELb1ELb1ELb1ELb0ELb1ELb0EEENS1_21CollectiveEpilogueFwdINS6_IJS8_SA_S9_EEENS6_IJNS7_ILi1EEESI_SI_EEESC_SE_Li128ELb1ELb1ELb0ELb0EEENS1_19SingleTileSchedulerILb1ELb0ELb1ELi128EEEEEEEEEvNT_6ParamsE)
        /*01c4*/ 	.word	0x00000000


	//----- nvinfo : EIATTR_MIN_STACK_SIZE
	.align		4
.L_86:
        /*01c8*/ 	.byte	0x04, 0x12
        /*01ca*/ 	.short	(.L_88 - .L_87)
	.align		4
.L_87:
        /*01cc*/ 	.word	index@(_ZN7cutlass13device_kernelIN5flash19enable_sm80_to_sm89INS1_16FlashAttnFwdSm80INS1_25CollectiveMainloopFwdSm80ILi4ELi1ELb0EN4cute5tupleIJNS5_1CILi128EEENS7_ILi64EEENS7_ILi96EEEEEELi96ENS_6half_tEfNS_4arch4Sm80ELb0ELb0ELb1ELb1ELb1ELb1ELb1ELb0EEENS1_21CollectiveEpilogueFwdINS6_IJS8_SA_S9_EEENS6_IJNS7_ILi1EEESI_SI_EEESC_SE_Li128ELb1ELb1ELb0ELb0EEENS1_19SingleTileSchedulerILb1ELb0ELb1ELi128EEEEEEEEEvNT_6ParamsE)
        /*01d0*/ 	.word	0x00000000


	//----- nvinfo : EIATTR_MIN_STACK_SIZE
	.align		4
.L_88:
        /*01d4*/ 	.byte	0x04, 0x12
        /*01d6*/ 	.short	(.L_90 - .L_89)
	.align		4
.L_89:
        /*01d8*/ 	.word	index@(_ZN7cutlass13device_kernelIN5flash19enable_sm80_to_sm89INS1_16FlashAttnFwdSm80INS1_25CollectiveMainloopFwdSm80ILi4ELi1ELb0EN4cute5tupleIJNS5_1CILi128EEENS7_ILi48EEENS7_ILi96EEEEEELi96ENS_6half_tEfNS_4arch4Sm80ELb0ELb1ELb1ELb0ELb1ELb0ELb1ELb0EEENS1_21CollectiveEpilogueFwdINS6_IJS8_SA_S9_EEENS6_IJNS7_ILi1EEESI_SI_EEESC_SE_Li128ELb0ELb1ELb0ELb0EEENS1_19SingleTileSchedulerILb0ELb0ELb1ELi128EEEEEEEEEvNT_6ParamsE)
        /*01dc*/ 	.word	0x00000000


	//----- nvinfo : EIATTR_MIN_STACK_SIZE
	.align		4
.L_90:
        /*01e0*/ 	.byte	0x04, 0x12
        /*01e2*/ 	.short	(.L_92 - .L_91)
	.align		4
.L_91:
        /*01e4*/ 	.word	index@(_ZN7cutlass13device_kernelIN5flash19enable_sm80_to_sm89INS1_16FlashAttnFwdSm80INS1_25CollectiveMainloopFwdSm80ILi4ELi1ELb0EN4cute5tupleIJNS5_1CILi128EEENS7_ILi48EEENS7_ILi96EEEEEELi96ENS_6half_tEfNS_4arch4Sm80ELb0ELb1ELb1ELb1ELb1ELb0ELb1ELb0EEENS1_21CollectiveEpilogueFwdINS6_IJS8_SA_S9_EEENS6_IJNS7_ILi1EEESI_SI_EEESC_SE_Li128ELb1ELb1ELb0ELb0EEENS1_19SingleTileSchedulerILb1ELb0ELb1ELi128EEEEEEEEEvNT_6ParamsE)
        /*01e8*/ 	.word	0x00000000


	//----- nvinfo : EIATTR_MIN_STACK_SIZE
	.align		4
.L_92:
        /*01ec*/ 	.byte	0x04, 0x12
        /*01ee*/ 	.short	(.L_94 - .L_93)
	.align		4
.L_93:
        /*01f0*/ 	.word	index@(_ZN7cutlass13device_kernelIN5flash19enable_sm80_to_sm89INS1_16FlashAttnFwdSm80INS1_25CollectiveMainloopFwdSm80ILi4ELi1ELb0EN4cute5tupleIJNS5_1CILi128EEENS7_ILi48EEENS7_ILi96EEEEEELi96ENS_6half_tEfNS_4arch4Sm80ELb0ELb1ELb1ELb1ELb1ELb1ELb1ELb0EEENS1_21CollectiveEpilogueFwdINS6_IJS8_SA_S9_EEENS6_IJNS7_ILi1EEESI_SI_EEESC_SE_Li128ELb1ELb1ELb0ELb0EEENS1_19SingleTileSchedulerILb1ELb0ELb1ELi128EEEEEEEEEvNT_6ParamsE)
        /*01f4*/ 	.word	0x00000000


	//----- nvinfo : EIATTR_MIN_STACK_SIZE
	.align		4
.L_94:
        /*01f8*/ 	.byte	0x04, 0x12
        /*01fa*/ 	.short	(.L_96 - .L_95)
	.align		4
.L_95:
        /*01fc*/ 	.word	index@(_ZN7cutlass13device_kernelIN5flash19enable_sm80_to_sm89INS1_16FlashAttnFwdSm80INS1_25CollectiveMainloopFwdSm80ILi4ELi1ELb0EN4cute5tupleIJNS5_1CILi128EEENS7_ILi64EEENS7_ILi96EEEEEELi96ENS_6half_tEfNS_4arch4Sm80ELb1ELb0ELb1ELb0ELb1ELb0ELb1ELb0EEENS1_21CollectiveEpilogueFwdINS6_IJS8_SA_S9_EEENS6_IJNS7_ILi1EEESI_SI_EEESC_SE_Li128ELb0ELb1ELb0ELb0EEENS1_30DynamicPersistentTileSchedulerILi128ELi128ELb0ELb1ELb0EEEEEEEEEvNT_6ParamsE)
        /*0200*/ 	.word	0x00000000


	//----- nvinfo : EIATTR_MIN_STACK_SIZE
	.align		4
.L_96:
        /*0204*/ 	.byte	0x04, 0x12
        /*0206*/ 	.short	(.L_98 - .L_97)
	.align		4
.L_97:
        /*0208*/ 	.word	index@(_ZN7cutlass13device_kernelIN5flash19enable_sm80_to_sm89INS1_16FlashAttnFwdSm80INS1_25CollectiveMainloopFwdSm80ILi4ELi1ELb0EN4cute5tupleIJNS5_1CILi128EEENS7_ILi64EEENS7_ILi96EEEEEELi96ENS_6half_tEfNS_4arch4Sm80ELb1ELb0ELb1ELb1ELb1ELb0ELb1ELb0EEENS1_21CollectiveEpilogueFwdINS6_IJS8_SA_S9_EEENS6_IJNS7_ILi1EEESI_SI_EEESC_SE_Li128ELb1ELb1ELb0ELb0EEENS1_19SingleTileSchedulerILb1ELb0ELb1ELi128EEEEEEEEEvNT_6ParamsE)
        /*020c*/ 	.word	0x00000000


	//----- nvinfo : EIATTR_MIN_STACK_SIZE
	.align		4
.L_98:
        /*0210*/ 	.byte	0x04, 0x12
        /*0212*/ 	.short	(.L_100 - .L_99)
	.align		4
.L_99:
        /*0214*/ 	.word	index@(_ZN7cutlass13device_kernelIN5flash19enable_sm80_to_sm89INS1_16FlashAttnFwdSm80INS1_25CollectiveMainloopFwdSm80ILi4ELi1ELb0EN4cute5tupleIJNS5_1CILi128EEENS7_ILi64EEENS7_ILi96EEEEEELi96ENS_6half_tEfNS_4arch4Sm80ELb1ELb0ELb1ELb1ELb1ELb1ELb1ELb0EEENS1_21CollectiveEpilogueFwdINS6_IJS8_SA_S9_EEENS6_IJNS7_ILi1EEESI_SI_EEESC_SE_Li128ELb1ELb1ELb0ELb0EEENS1_19SingleTileSchedulerILb1ELb0ELb1ELi128EEEEEEEEEvNT_6ParamsE)
        /*0218*/ 	.word	0x00000000


	//----- nvinfo : EIATTR_MIN_STACK_SIZE
	.align		4
.L_100:
        /*021c*/ 	.byte	0x04, 0x12
        /*021e*/ 	.short	(.L_102 - .L_101)
	.align		4
.L_101:
        /*0220*/ 	.word	index@(_ZN7cutlass13device_kernelIN5flash19enable_sm80_to_sm89INS1_16FlashAttnFwdSm80INS1_25CollectiveMainloopFwdSm80ILi4ELi1ELb0EN4cute5tupleIJNS5_1CILi128EEENS7_ILi64EEENS7_ILi96EEEEEELi96ENS_6half_tEfNS_4arch4Sm80ELb0ELb0ELb0ELb0ELb1ELb0ELb1ELb0EEENS1_21CollectiveEpilogueFwdINS6_IJS8_SA_S9_EEENS6_IJNS7_ILi1EEESI_SI_EEESC_SE_Li128ELb0ELb1ELb0ELb0EEENS1_19SingleTileSchedulerILb0ELb0ELb1ELi128EEEEEEEEEvNT_6ParamsE)
        /*0224*/ 	.word	0x00000000


	//----- nvinfo : EIATTR_MIN_STACK_SIZE
	.align		4
.L_102:
        /*0228*/ 	.byte	0x04, 0x12
        /*022a*/ 	.short	(.L_104 - .L_103)
	.align		4
.L_103:
        /*022c*/ 	.word	index@(_ZN7cutlass13device_kernelIN5flash19enable_sm80_to_sm89INS1_16FlashAttnFwdSm80INS1_25CollectiveMainloopFwdSm80ILi4ELi1ELb0EN4cute5tupleIJNS5_1CILi128EEENS7_ILi64EEENS7_ILi96EEEEEELi96ENS_6half_tEfNS_4arch4Sm80ELb0ELb0ELb0ELb1ELb1ELb0ELb1ELb0EEENS1_21CollectiveEpilogueFwdINS6_IJS8_SA_S9_EEENS6_IJNS7_ILi1EEESI_SI_EEESC_SE_Li128ELb1ELb1ELb0ELb0EEENS1_19SingleTileSchedulerILb1ELb0ELb1ELi128EEEEEEEEEvNT_6ParamsE)
        /*0230*/ 	.word	0x00000000


	//----- nvinfo : EIATTR_MIN_STACK_SIZE
	.align		4
.L_104:
        /*0234*/ 	.byte	0x04, 0x12
        /*0236*/ 	.short	(.L_106 - .L_105)
	.align		4
.L_105:
        /*0238*/ 	.word	index@(_ZN7cutlass13device_kernelIN5flash19enable_sm80_to_sm89INS1_16FlashAttnFwdSm80INS1_25CollectiveMainloopFwdSm80ILi4ELi1ELb0EN4cute5tupleIJNS5_1CILi128EEENS7_ILi64EEENS7_ILi96EEEEEELi96ENS_6half_tEfNS_4arch4Sm80ELb0ELb0ELb0ELb1ELb1ELb1ELb1ELb0EEENS1_21CollectiveEpilogueFwdINS6_IJS8_SA_S9_EEENS6_IJNS7_ILi1EEESI_SI_EEESC_SE_Li128ELb1ELb1ELb0ELb0EEENS1_19SingleTileSchedulerILb1ELb0ELb1ELi128EEEEEEEEEvNT_6ParamsE)
        /*023c*/ 	.word	0x00000000


	//----- nvinfo : EIATTR_MIN_STACK_SIZE
	.align		4
.L_106:
        /*0240*/ 	.byte	0x04, 0x12
        /*0242*/ 	.short	(.L_108 - .L_107)
	.align		4
.L_107:
        /*0244*/ 	.word	index@(_ZN7cutlass13device_kernelIN5flash19enable_sm80_to_sm89INS1_16FlashAttnFwdSm80INS1_25CollectiveMainloopFwdSm80ILi4ELi1ELb0EN4cute5tupleIJNS5_1CILi128EEENS7_ILi48EEENS7_ILi96EEEEEELi96ENS_6half_tEfNS_4arch4Sm80ELb0ELb1ELb0ELb0ELb1ELb0ELb1ELb0EEENS1_21CollectiveEpilogueFwdINS6_IJS8_SA_S9_EEENS6_IJNS7_ILi1EEESI_SI_EEESC_SE_Li128ELb0ELb1ELb0ELb0EEENS1_19SingleTileSchedulerILb0ELb0ELb1ELi128EEEEEEEEEvNT_6ParamsE)
        /*0248*/ 	.word	0x00000000


	//----- nvinfo : EIATTR_MIN_STACK_SIZE
	.align		4
.L_108:
        /*024c*/ 	.byte	0x04, 0x12
        /*024e*/ 	.short	(.L_110 - .L_109)
	.align		4
.L_109:
        /*0250*/ 	.word	index@(_ZN7cutlass13device_kernelIN5flash19enable_sm80_to_sm89INS1_16FlashAttnFwdSm80INS1_25CollectiveMainloopFwdSm80ILi4ELi1ELb0EN4cute5tupleIJNS5_1CILi128EEENS7_ILi48EEENS7_ILi96EEEEEELi96ENS_6half_tEfNS_4arch4Sm80ELb0ELb1ELb0ELb1ELb1ELb0ELb1ELb0EEENS1_21CollectiveEpilogueFwdINS6_IJS8_SA_S9_EEENS6_IJNS7_ILi1EEESI_SI_EEESC_SE_Li128ELb1ELb1ELb0ELb0EEENS1_19SingleTileSchedulerILb1ELb0ELb1ELi128EEEEEEEEEvNT_6ParamsE)
        /*0254*/ 	.word	0x00000000


	//----- nvinfo : EIATTR_MIN_STACK_SIZE
	.align		4
.L_110:
        /*0258*/ 	.byte	0x04, 0x12
        /*025a*/ 	.short	(.L_112 - .L_111)
	.align		4
.L_111:
        /*025c*/ 	.word	index@(_ZN7cutlass13device_kernelIN5flash19enable_sm80_to_sm89INS1_16FlashAttnFwdSm80INS1_25CollectiveMainloopFwdSm80ILi4ELi1ELb0EN4cute5tupleIJNS5_1CILi128EEENS7_ILi48EEENS7_ILi96EEEEEELi96ENS_6half_tEfNS_4arch4Sm80ELb0ELb1ELb0ELb1ELb1ELb1ELb1ELb0EEENS1_21CollectiveEpilogueFwdINS6_IJS8_SA_S9_EEENS6_IJNS7_ILi1EEESI_SI_EEESC_SE_Li128ELb1ELb1ELb0ELb0EEENS1_19SingleTileSchedulerILb1ELb0ELb1ELi128EEEEEEEEEvNT_6ParamsE)
        /*0260*/ 	.word	0x00000000


	//----- nvinfo : EIATTR_MIN_STACK_SIZE
	.align		4
.L_112:
        /*0264*/ 	.byte	0x04, 0x12
        /*0266*/ 	.short	(.L_114 - .L_113)
	.align		4
.L_113:
        /*0268*/ 	.word	index@(_ZN7cutlass13device_kernelIN5flash19enable_sm80_to_sm89INS1_16FlashAttnFwdSm80INS1_25CollectiveMainloopFwdSm80ILi4ELi1ELb0EN4cute5tupleIJNS5_1CILi128EEENS7_ILi64EEENS7_ILi96EEEEEELi96ENS_6half_tEfNS_4arch4Sm80ELb1ELb0ELb0ELb0ELb1ELb0ELb1ELb0EEENS1_21CollectiveEpilogueFwdINS6_IJS8_SA_S9_EEENS6_IJNS7_ILi1EEESI_SI_EEESC_SE_Li128ELb0ELb1ELb0ELb0EEENS1_30DynamicPersistentTileSchedulerILi128ELi128ELb0ELb1ELb0EEEEEEEEEvNT_6ParamsE)
        /*026c*/ 	.word	0x00000000


	//----- nvinfo : EIATTR_MIN_STACK_SIZE
	.align		4
.L_114:
        /*0270*/ 	.byte	0x04, 0x12
        /*0272*/ 	.short	(.L_116 - .L_115)
	.align		4
.L_115:
        /*0274*/ 	.word	index@(_ZN7cutlass13device_kernelIN5flash19enable_sm80_to_sm89INS1_16FlashAttnFwdSm80INS1_25CollectiveMainloopFwdSm80ILi4ELi1ELb0EN4cute5tupleIJNS5_1CILi128EEENS7_ILi64EEENS7_ILi96EEEEEELi96ENS_6half_tEfNS_4arch4Sm80ELb1ELb0ELb0ELb1ELb1ELb0ELb1ELb0EEENS1_21CollectiveEpilogueFwdINS6_IJS8_SA_S9_EEENS6_IJNS7_ILi1EEESI_SI_EEESC_SE_Li128ELb1ELb1ELb0ELb0EEENS1_19SingleTileSchedulerILb1ELb0ELb1ELi128EEEEEEEEEvNT_6ParamsE)
        /*0278*/ 	.word	0x00000000


	//----- nvinfo : EIATTR_MIN_STACK_SIZE
	.align		4
.L_116:
        /*027c*/ 	.byte	0x04, 0x12
        /*027e*/ 	.short	(.L_118 - .L_117)
	.align		4
.L_117:
        /*0280*/ 	.word	index@(_ZN7cutlass13device_kernelIN5flash19enable_sm80_to_sm89INS1_16FlashAttnFwdSm80INS1_25CollectiveMainloopFwdSm80ILi4ELi1ELb0EN4cute5tupleIJNS5_1CILi128EEENS7_ILi64EEENS7_ILi96EEEEEELi96ENS_6half_tEfNS_4arch4Sm80ELb1ELb0ELb0ELb1ELb1ELb1ELb1ELb0EEENS1_21CollectiveEpilogueFwdINS6_IJS8_SA_S9_EEENS6_IJNS7_ILi1EEESI_SI_EEESC_SE_Li128ELb1ELb1ELb0ELb0EEENS1_19SingleTileSchedulerILb1ELb0ELb1ELi128EEEEEEEEEvNT_6ParamsE)
        /*0284*/ 	.word	0x00000000
.L_118:


//--------------------- .nv.compat                --------------------------
	.section	.nv.compat,"",@"SHT_CUDA_COMPAT_INFO"
	.align	4
        /*0000*/ 	.byte	0x02, 0x09, 0x01, 0x00, 0x02, 0x02, 0x01, 0x00, 0x02, 0x05, 0x05, 0x00, 0x03, 0x07, 0x01, 0x01
        /*0010*/ 	.byte	0x02, 0x03, 0x00, 0x00, 0x02, 0x06, 0x01, 0x00, 0x04, 0x0b, 0x08, 0x00, 0x00, 0x00, 0x00, 0x00
        /*0020*/ 	.byte	0x00, 0x00, 0x00, 0x00


//--------------------- .nv.info._ZN7cutlass13device_kernelIN5flash19enable_sm80_to_sm89INS1_16FlashAttnFwdSm80INS1_25CollectiveMainloopFwdSm80ILi4ELi1ELb0EN4cute5tupleIJNS5_1CILi128EEENS7_ILi64EEENS7_ILi96EEEEEELi96ENS_6half_tEfNS_4arch4Sm80ELb0ELb0ELb1ELb0ELb1ELb0ELb1ELb0EEENS1_21CollectiveEpilogueFwdINS6_IJS8_SA_S9_EEENS6_IJNS7_ILi1EEESI_SI_EEESC_SE_Li128ELb0ELb1ELb0ELb0EEENS1_19SingleTileSchedulerILb0ELb0ELb1ELi128EEEEEEEEEvNT_6ParamsE --------------------------
	.section	.nv.info._ZN7cutlass13device_kernelIN5flash19enable_sm80_to_sm89INS1_16FlashAttnFwdSm80INS1_25CollectiveMainloopFwdSm80ILi4ELi1ELb0EN4cute5tupleIJNS5_1CILi128EEENS7_ILi64EEENS7_ILi96EEEEEELi96ENS_6half_tEfNS_4arch4Sm80ELb0ELb0ELb1ELb0ELb1ELb0ELb1ELb0EEENS1_21CollectiveEpilogueFwdINS6_IJS8_SA_S9_EEENS6_IJNS7_ILi1EEESI_SI_EEESC_SE_Li128ELb0ELb1ELb0ELb0EEENS1_19SingleTileSchedulerILb0ELb0ELb1ELi128EEEEEEEEEvNT_6ParamsE,"",@"SHT_CUDA_INFO"
	.sectionflags	@""
	.align	4


	//----- nvinfo : EIATTR_CUDA_API_VERSION
	.align		4
        /*0000*/ 	.byte	0x04, 0x37
        /*0002*/ 	.short	(.L_120 - .L_119)
.L_119:
        /*0004*/ 	.word	0x00000082


	//----- nvinfo : EIATTR_KPARAM_INFO
	.align		4
.L_120:
        /*0008*/ 	.byte	0x04, 0x17
        /*000a*/ 	.short	(.L_122 - .L_121)
.L_121:
        /*000c*/ 	.word	0x00000000
        /*0010*/ 	.short	0x0000
        /*0012*/ 	.short	0x0000
        /*0014*/ 	.byte	0x00, 0xf0, 0x61, 0x10


	//----- nvinfo : EIATTR_SPARSE_MMA_MASK
	.align		4
.L_122:
        /*0018*/ 	.byte	0x03, 0x50
        /*001a*/ 	.short	0x0000


	//----- nvinfo : EIATTR_MAXREG_COUNT
	.align		4
        /*001c*/ 	.byte	0x03, 0x1b
        /*001e*/ 	.short	0x00ff


	//----- nvinfo : EIATTR_MERCURY_ISA_VERSION
	.align		4
        /*0020*/ 	.byte	0x03, 0x5f
        /*0022*/ 	.short	0x0101


	//----- nvinfo : EIATTR_EXIT_INSTR_OFFSETS
	.align		4
        /*0024*/ 	.byte	0x04, 0x1c
        /*0026*/ 	.short	(.L_124 - .L_123)


	//   ....[0]....
.L_123:
        /*0028*/ 	.word	0x00000010


	//----- nvinfo : EIATTR_MAX_THREADS
	.align		4
.L_124:
        /*002c*/ 	.byte	0x04, 0x05
        /*002e*/ 	.short	(.L_126 - .L_125)
.L_125:
        /*0030*/ 	.word	0x00000080
        /*0034*/ 	.word	0x00000001
        /*0038*/ 	.word	0x00000001


	//----- nvinfo : EIATTR_CBANK_PARAM_SIZE
	.align		4
.L_126:
        /*003c*/ 	.byte	0x03, 0x19
        /*003e*/ 	.short	0x0418


	//----- nvinfo : EIATTR_PARAM_CBANK
	.align		4
        /*0040*/ 	.byte	0x04, 0x0a
        /*0042*/ 	.short	(.L_128 - .L_127)
	.align		4
.L_127:
        /*0044*/ 	.word	index@(.nv.constant0._ZN7cutlass13device_kernelIN5flash19enable_sm80_to_sm89INS1_16FlashAttnFwdSm80INS1_25CollectiveMainloopFwdSm80ILi4ELi1ELb0EN4cute5tupleIJNS5_1CILi128EEENS7_ILi64EEENS7_ILi96EEEEEELi96ENS_6half_tEfNS_4arch4Sm80ELb0ELb0ELb1ELb0ELb1ELb0ELb1ELb0EEENS1_21CollectiveEpilogueFwdINS6_IJS8_SA_S9_EEENS6_IJNS7_ILi1EEESI_SI_EEESC_SE_Li128ELb0ELb1ELb0ELb0EEENS1_19SingleTileSchedulerILb0ELb0ELb1ELi128EEEEEEEEEvNT_6ParamsE)
        /*0048*/ 	.short	0x0210
        /*004a*/ 	.short	0x0418


	//----- nvinfo : EIATTR_SW_WAR
	.align		4
.L_128:
        /*004c*/ 	.byte	0x04, 0x36
        /*004e*/ 	.short	(.L_130 - .L_129)
.L_129:
        /*0050*/ 	.word	0x00000008
.L_130:


//--------------------- .nv.info._ZN7cutlass13device_kernelIN5flash19enable_sm80_to_sm89INS1_16FlashAttnFwdSm80INS1_25CollectiveMainloopFwdSm80ILi4ELi1ELb0EN4cute5tupleIJNS5_1CILi128EEENS7_ILi64EEENS7_ILi96EEEEEELi96ENS_6half_tEfNS_4arch4Sm80ELb0ELb0ELb1ELb1ELb1ELb0ELb1ELb0EEENS1_21CollectiveEpilogueFwdINS6_IJS8_SA_S9_EEENS6_IJNS7_ILi1EEESI_SI_EEESC_SE_Li128ELb1ELb1ELb0ELb0EEENS1_19SingleTileSchedulerILb1ELb0ELb1ELi128EEEEEEEEEvNT_6ParamsE --------------------------
	.section	.nv.info._ZN7cutlass13device_kernelIN5flash19enable_sm80_to_sm89INS1_16FlashAttnFwdSm80INS1_25CollectiveMainloopFwdSm80ILi4ELi1ELb0EN4cute5tupleIJNS5_1CILi128EEENS7_ILi64EEENS7_ILi96EEEEEELi96ENS_6half_tEfNS_4arch4Sm80ELb0ELb0ELb1ELb1ELb1ELb0ELb1ELb0EEENS1_21CollectiveEpilogueFwdINS6_IJS8_SA_S9_EEENS6_IJNS7_ILi1EEESI_SI_EEESC_SE_Li128ELb1ELb1ELb0ELb0EEENS1_19SingleTileSchedulerILb1ELb0ELb1ELi128EEEEEEEEEvNT_6ParamsE,"",@"SHT_CUDA_INFO"
	.sectionflags	@""
	.align	4


	//----- nvinfo : EIATTR_CUDA_API_VERSION
	.align		4
        /*0000*/ 	.byte	0x04, 0x37
        /*0002*/ 	.short	(.L_132 - .L_131)
.L_131:
        /*0004*/ 	.word	0x00000082


	//----- nvinfo : EIATTR_KPARAM_INFO
	.align		4
.L_132:
        /*0008*/ 	.byte	0x04, 0x17
        /*000a*/ 	.short	(.L_134 - .L_133)
.L_133:
        /*000c*/ 	.word	0x00000000
        /*0010*/ 	.short	0x0000
        /*0012*/ 	.short	0x0000
        /*0014*/ 	.byte	0x00, 0xf0, 0x61, 0x10


	//----- nvinfo : EIATTR_SPARSE_MMA_MASK
	.align		4
.L_134:
        /*0018*/ 	.byte	0x03, 0x50
        /*001a*/ 	.short	0x0000


	//----- nvinfo : EIATTR_MAXREG_COUNT
	.align		4
        /*001c*/ 	.byte	0x03, 0x1b
        /*001e*/ 	.short	0x00ff


	//----- nvinfo : EIATTR_MERCURY_ISA_VERSION
	.align		4
        /*0020*/ 	.byte	0x03, 0x5f
        /*0022*/ 	.short	0x0101


	//----- nvinfo : EIATTR_EXIT_INSTR_OFFSETS
	.align		4
        /*0024*/ 	.byte	0x04, 0x1c
        /*0026*/ 	.short	(.L_136 - .L_135)


	//   ....[0]....
.L_135:
        /*0028*/ 	.word	0x00000010


	//----- nvinfo : EIATTR_MAX_THREADS
	.align		4
.L_136:
        /*002c*/ 	.byte	0x04, 0x05
        /*002e*/ 	.short	(.L_138 - .L_137)
.L_137:
        /*0030*/ 	.word	0x00000080
        /*0034*/ 	.word	0x00000001
        /*0038*/ 	.word	0x00000001


	//----- nvinfo : EIATTR_CBANK_PARAM_SIZE
	.align		4
.L_138:
        /*003c*/ 	.byte	0x03, 0x19
        /*003e*/ 	.short	0x0418


	//----- nvinfo : EIATTR_PARAM_CBANK
	.align		4
        /*0040*/ 	.byte	0x04, 0x0a
        /*0042*/ 	.short	(.L_140 - .L_139)
	.align		4
.L_139:
        /*0044*/ 	.word	index@(.nv.constant0._ZN7cutlass13device_kernelIN5flash19enable_sm80_to_sm89INS1_16FlashAttnFwdSm80INS1_25CollectiveMainloopFwdSm80ILi4ELi1ELb0EN4cute5tupleIJNS5_1CILi128EEENS7_ILi64EEENS7_ILi96EEEEEELi96ENS_6half_tEfNS_4arch4Sm80ELb0ELb0ELb1ELb1ELb1ELb0ELb1ELb0EEENS1_21CollectiveEpilogueFwdINS6_IJS8_SA_S9_EEENS6_IJNS7_ILi1EEESI_SI_EEESC_SE_Li128ELb1ELb1ELb0ELb0EEENS1_19SingleTileSchedulerILb1ELb0ELb1ELi128EEEEEEEEEvNT_6ParamsE)
        /*0048*/ 	.short	0x0210
        /*004a*/ 	.short	0x0418


	//----- nvinfo : EIATTR_SW_WAR
	.align		4
.L_140:
        /*004c*/ 	.byte	0x04, 0x36
        /*004e*/ 	.short	(.L_142 - .L_141)
.L_141:
        /*0050*/ 	.word	0x00000008
.L_142:


//--------------------- .nv.info._ZN7cutlass13device_kernelIN5flash19enable_sm80_to_sm89INS1_16FlashAttnFwdSm80INS1_25CollectiveMainloopFwdSm80ILi4ELi1ELb0EN4cute5tupleIJNS5_1CILi128EEENS7_ILi64EEENS7_ILi96EEEEEELi96ENS_6half_tEfNS_4arch4Sm80ELb0ELb0ELb1ELb1ELb1ELb1ELb1ELb0EEENS1_21CollectiveEpilogueFwdINS6_IJS8_SA_S9_EEENS6_IJNS7_ILi1EEESI_SI_EEESC_SE_Li128ELb1ELb1ELb0ELb0EEENS1_19SingleTileSchedulerILb1ELb0ELb1ELi128EEEEEEEEEvNT_6ParamsE --------------------------
	.section	.nv.info._ZN7cutlass13device_kernelIN5flash19enable_sm80_to_sm89INS1_16FlashAttnFwdSm80INS1_25CollectiveMainloopFwdSm80ILi4ELi1ELb0EN4cute5tupleIJNS5_1CILi128EEENS7_ILi64EEENS7_ILi96EEEEEELi96ENS_6half_tEfNS_4arch4Sm80ELb0ELb0ELb1ELb1ELb1ELb1ELb1ELb0EEENS1_21CollectiveEpilogueFwdINS6_IJS8_SA_S9_EEENS6_IJNS7_ILi1EEESI_SI_EEESC_SE_Li128ELb1ELb1ELb0ELb0EEENS1_19SingleTileSchedulerILb1ELb0ELb1ELi128EEEEEEEEEvNT_6ParamsE,"",@"SHT_CUDA_INFO"
	.sectionflags	@""
	.align	4


	//----- nvinfo : EIATTR_CUDA_API_VERSION
	.align		4
        /*0000*/ 	.byte	0x04, 0x37
        /*0002*/ 	.short	(.L_144 - .L_143)
.L_143:
        /*0004*/ 	.word	0x00000082


	//----- nvinfo : EIATTR_KPARAM_INFO
	.align		4
.L_144:
        /*0008*/ 	.byte	0x04, 0x17
        /*000a*/ 	.short	(.L_146 - .L_145)
.L_145:
        /*000c*/ 	.word	0x00000000
        /*0010*/ 	.short	0x0000
        /*0012*/ 	.short	0x0000
        /*0014*/ 	.byte	0x00, 0xf0, 0x61, 0x10


	//----- nvinfo : EIATTR_SPARSE_MMA_MASK
	.align		4
.L_146:
        /*0018*/ 	.byte	0x03, 0x50
        /*001a*/ 	.short	0x0000


	//----- nvinfo : EIATTR_MAXREG_COUNT
	.align		4
        /*001c*/ 	.byte	0x03, 0x1b
        /*001e*/ 	.short	0x00ff


	//----- nvinfo : EIATTR_MERCURY_ISA_VERSION
	.align		4
        /*0020*/ 	.byte	0x03, 0x5f
        /*0022*/ 	.short	0x0101


	//----- nvinfo : EIATTR_EXIT_INSTR_OFFSETS
	.align		4
        /*0024*/ 	.byte	0x04, 0x1c
        /*0026*/ 	.short	(.L_148 - .L_147)


	//   ....[0]....
.L_147:
        /*0028*/ 	.word	0x00000010


	//----- nvinfo : EIATTR_MAX_THREADS
	.align		4
.L_148:
        /*002c*/ 	.byte	0x04, 0x05
        /*002e*/ 	.short	(.L_150 - .L_149)
.L_149:
        /*0030*/ 	.word	0x00000080
        /*0034*/ 	.word	0x00000001
        /*0038*/ 	.word	0x00000001


	//----- nvinfo : EIATTR_CBANK_PARAM_SIZE
	.align		4
.L_150:
        /*003c*/ 	.byte	0x03, 0x19
        /*003e*/ 	.short	0x0418


	//----- nvinfo : EIATTR_PARAM_CBANK
	.align		4
        /*0040*/ 	.byte	0x04, 0x0a
        /*0042*/ 	.short	(.L_152 - .L_151)
	.align		4
.L_151:
        /*0044*/ 	.word	index@(.nv.constant0._ZN7cutlass13device_kernelIN5flash19enable_sm80_to_sm89INS1_16FlashAttnFwdSm80INS1_25CollectiveMainloopFwdSm80ILi4ELi1ELb0EN4cute5tupleIJNS5_1CILi128EEENS7_ILi64EEENS7_ILi96EEEEEELi96ENS_6half_tEfNS_4arch4Sm80ELb0ELb0ELb1ELb1ELb1ELb1ELb1ELb0EEENS1_21CollectiveEpilogueFwdINS6_IJS8_SA_S9_EEENS6_IJNS7_ILi1EEESI_SI_EEESC_SE_Li128ELb1ELb1ELb0ELb0EEENS1_19SingleTileSchedulerILb1ELb0ELb1ELi128EEEEEEEEEvNT_6ParamsE)
        /*0048*/ 	.short	0x0210
        /*004a*/ 	.short	0x0418


	//----- nvinfo : EIATTR_SW_WAR
	.align		4
.L_152:
        /*004c*/ 	.byte	0x04, 0x36
        /*004e*/ 	.short	(.L_154 - .L_153)
.L_153:
        /*0050*/ 	.word	0x00000008
.L_154:


//--------------------- .nv.info._ZN7cutlass13device_kernelIN5flash19enable_sm80_to_sm89INS1_16FlashAttnFwdSm80INS1_25CollectiveMainloopFwdSm80ILi4ELi1ELb0EN4cute5tupleIJNS5_1CILi128EEENS7_ILi48EEENS7_ILi96EEEEEELi96ENS_6half_tEfNS_4arch4Sm80ELb0ELb1ELb1ELb0ELb1ELb0ELb1ELb0EEENS1_21CollectiveEpilogueFwdINS6_IJS8_SA_S9_EEENS6_IJNS7_ILi1EEESI_SI_EEESC_SE_Li128ELb0ELb1ELb0ELb0EEENS1_19SingleTileSchedulerILb0ELb0ELb1ELi128EEEEEEEEEvNT_6ParamsE --------------------------
	.section	.nv.info._ZN7cutlass13device_kernelIN5flash19enable_sm80_to_sm89INS1_16FlashAttnFwdSm80INS1_25CollectiveMainloopFwdSm80ILi4ELi1ELb0EN4cute5tupleIJNS5_1CILi128EEENS7_ILi48EEENS7_ILi96EEEEEELi96ENS_6half_tEfNS_4arch4Sm80ELb0ELb1ELb1ELb0ELb1ELb0ELb1ELb0EEENS1_21CollectiveEpilogueFwdINS6_IJS8_SA_S9_EEENS6_IJNS7_ILi1EEESI_SI_EEESC_SE_Li128ELb0ELb1ELb0ELb0EEENS1_19SingleTileSchedulerILb0ELb0ELb1ELi128EEEEEEEEEvNT_6ParamsE,"",@"SHT_CUDA_INFO"
	.sectionflags	@""
	.align	4


	//----- nvinfo : EIATTR_CUDA_API_VERSION
	.align		4
        /*0000*/ 	.byte	0x04, 0x37
        /*0002*/ 	.short	(.L_156 - .L_155)
.L_155:
        /*0004*/ 	.word	0x00000082


	//----- nvinfo : EIATTR_KPARAM_INFO
	.align		4
.L_156:
        /*0008*/ 	.byte	0x04, 0x17
        /*000a*/ 	.short	(.L_158 - .L_157)
.L_157:
        /*000c*/ 	.word	0x00000000
        /*0010*/ 	.short	0x0000
        /*0012*/ 	.short	0x0000
        /*0014*/ 	.byte	0x00, 0xf0, 0x61, 0x10


	//----- nvinfo : EIATTR_SPARSE_MMA_MASK
	.align		4
.L_158:
        /*0018*/ 	.byte	0x03, 0x50
        /*001a*/ 	.short	0x0000


	//----- nvinfo : EIATTR_MAXREG_COUNT
	.align		4
        /*001c*/ 	.byte	0x03, 0x1b
        /*001e*/ 	.short	0x00ff


	//----- nvinfo : EIATTR_MERCURY_ISA_VERSION
	.align		4
        /*0020*/ 	.byte	0x03, 0x5f
        /*0022*/ 	.short	0x0101


	//----- nvinfo : EIATTR_EXIT_INSTR_OFFSETS
	.align		4
        /*0024*/ 	.byte	0x04, 0x1c
        /*0026*/ 	.short	(.L_160 - .L_159)


	//   ....[0]....
.L_159:
        /*0028*/ 	.word	0x00000010


	//----- nvinfo : EIATTR_MAX_THREADS
	.align		4
.L_160:
        /*002c*/ 	.byte	0x04, 0x05
        /*002e*/ 	.short	(.L_162 - .L_161)
.L_161:
        /*0030*/ 	.word	0x00000080
        /*0034*/ 	.word	0x00000001
        /*0038*/ 	.word	0x00000001


	//----- nvinfo : EIATTR_CBANK_PARAM_SIZE
	.align		4
.L_162:
        /*003c*/ 	.byte	0x03, 0x19
        /*003e*/ 	.short	0x0418


	//----- nvinfo : EIATTR_PARAM_CBANK
	.align		4
        /*0040*/ 	.byte	0x04, 0x0a
        /*0042*/ 	.short	(.L_164 - .L_163)
	.align		4
.L_163:
        /*0044*/ 	.word	index@(.nv.constant0._ZN7cutlass13device_kernelIN5flash19enable_sm80_to_sm89INS1_16FlashAttnFwdSm80INS1_25CollectiveMainloopFwdSm80ILi4ELi1ELb0EN4cute5tupleIJNS5_1CILi128EEENS7_ILi48EEENS7_ILi96EEEEEELi96ENS_6half_tEfNS_4arch4Sm80ELb0ELb1ELb1ELb0ELb1ELb0ELb1ELb0EEENS1_21CollectiveEpilogueFwdINS6_IJS8_SA_S9_EEENS6_IJNS7_ILi1EEESI_SI_EEESC_SE_Li128ELb0ELb1ELb0ELb0EEENS1_19SingleTileSchedulerILb0ELb0ELb1ELi128EEEEEEEEEvNT_6ParamsE)
        /*0048*/ 	.short	0x0210
        /*004a*/ 	.short	0x0418


	//----- nvinfo : EIATTR_SW_WAR
	.align		4
.L_164:
        /*004c*/ 	.byte	0x04, 0x36
        /*004e*/ 	.short	(.L_166 - .L_165)
.L_165:
        /*0050*/ 	.word	0x00000008
.L_166:


//--------------------- .nv.info._ZN7cutlass13device_kernelIN5flash19enable_sm80_to_sm89INS1_16FlashAttnFwdSm80INS1_25CollectiveMainloopFwdSm80ILi4ELi1ELb0EN4cute5tupleIJNS5_1CILi128EEENS7_ILi48EEENS7_ILi96EEEEEELi96ENS_6half_tEfNS_4arch4Sm80ELb0ELb1ELb1ELb1ELb1ELb0ELb1ELb0EEENS1_21CollectiveEpilogueFwdINS6_IJS8_SA_S9_EEENS6_IJNS7_ILi1EEESI_SI_EEESC_SE_Li128ELb1ELb1ELb0ELb0EEENS1_19SingleTileSchedulerILb1ELb0ELb1ELi128EEEEEEEEEvNT_6ParamsE --------------------------
	.section	.nv.info._ZN7cutlass13device_kernelIN5flash19enable_sm80_to_sm89INS1_16FlashAttnFwdSm80INS1_25CollectiveMainloopFwdSm80ILi4ELi1ELb0EN4cute5tupleIJNS5_1CILi128EEENS7_ILi48EEENS7_ILi96EEEEEELi96ENS_6half_tEfNS_4arch4Sm80ELb0ELb1ELb1ELb1ELb1ELb0ELb1ELb0EEENS1_21CollectiveEpilogueFwdINS6_IJS8_SA_S9_EEENS6_IJNS7_ILi1EEESI_SI_EEESC_SE_Li128ELb1ELb1ELb0ELb0EEENS1_19SingleTileSchedulerILb1ELb0ELb1ELi128EEEEEEEEEvNT_6ParamsE,"",@"SHT_CUDA_INFO"
	.sectionflags	@""
	.align	4


	//----- nvinfo : EIATTR_CUDA_API_VERSION
	.align		4
        /*0000*/ 	.byte	0x04, 0x37
        /*0002*/ 	.short	(.L_168 - .L_167)
.L_167:
        /*0004*/ 	.word	0x00000082


	//----- nvinfo : EIATTR_KPARAM_INFO
	.align		4
.L_168:
        /*0008*/ 	.byte	0x04, 0x17
        /*000a*/ 	.short	(.L_170 - .L_169)
.L_169:
        /*000c*/ 	.word	0x00000000
        /*0010*/ 	.short	0x0000
        /*0012*/ 	.short	0x0000
        /*0014*/ 	.byte	0x00, 0xf0, 0x61, 0x10


	//----- nvinfo : EIATTR_SPARSE_MMA_MASK
	.align		4
.L_170:
        /*0018*/ 	.byte	0x03, 0x50
        /*001a*/ 	.short	0x0000


	//----- nvinfo : EIATTR_MAXREG_COUNT
	.align		4
        /*001c*/ 	.byte	0x03, 0x1b
        /*001e*/ 	.short	0x00ff


	//----- nvinfo : EIATTR_MERCURY_ISA_VERSION
	.align		4
        /*0020*/ 	.byte	0x03, 0x5f
        /*0022*/ 	.short	0x0101


	//----- nvinfo : EIATTR_EXIT_INSTR_OFFSETS
	.align		4
        /*0024*/ 	.byte	0x04, 0x1c
        /*0026*/ 	.short	(.L_172 - .L_171)


	//   ....[0]....
.L_171:
        /*0028*/ 	.word	0x00000010


	//----- nvinfo : EIATTR_MAX_THREADS
	.align		4
.L_172:
        /*002c*/ 	.byte	0x04, 0x05
        /*002e*/ 	.short	(.L_174 - .L_173)
.L_173:
        /*0030*/ 	.word	0x00000080
        /*0034*/ 	.word	0x00000001
        /*0038*/ 	.word	0x00000001


	//----- nvinfo : EIATTR_CBANK_PARAM_SIZE
	.align		4
.L_174:
        /*003c*/ 	.byte	0x03, 0x19
        /*003e*/ 	.short	0x0418


	//----- nvinfo : EIATTR_PARAM_CBANK
	.align		4
        /*0040*/ 	.byte	0x04, 0x0a
        /*0042*/ 	.short	(.L_176 - .L_175)
	.align		4
.L_175:
        /*0044*/ 	.word	index@(.nv.constant0._ZN7cutlass13device_kernelIN5flash19enable_sm80_to_sm89INS1_16FlashAttnFwdSm80INS1_25CollectiveMainloopFwdSm80ILi4ELi1ELb0EN4cute5tupleIJNS5_1CILi128EEENS7_ILi48EEENS7_ILi96EEEEEELi96ENS_6half_tEfNS_4arch4Sm80ELb0ELb1ELb1ELb1ELb1ELb0ELb1ELb0EEENS1_21CollectiveEpilogueFwdINS6_IJS8_SA_S9_EEENS6_IJNS7_ILi1EEESI_SI_EEESC_SE_Li128ELb1ELb1ELb0ELb0EEENS1_19SingleTileSchedulerILb1ELb0ELb1ELi128EEEEEEEEEvNT_6ParamsE)
        /*0048*/ 	.short	0x0210
        /*004a*/ 	.short	0x0418


	//----- nvinfo : EIATTR_SW_WAR
	.align		4
.L_176:
        /*004c*/ 	.byte	0x04, 0x36
        /*004e*/ 	.short	(.L_178 - .L_177)
.L_177:
        /*0050*/ 	.word	0x00000008
.L_178:


//--------------------- .nv.info._ZN7cutlass13device_kernelIN5flash19enable_sm80_to_sm89INS1_16FlashAttnFwdSm80INS1_25CollectiveMainloopFwdSm80ILi4ELi1ELb0EN4cute5tupleIJNS5_1CILi128EEENS7_ILi48EEENS7_ILi96EEEEEELi96ENS_6half_tEfNS_4arch4Sm80ELb0ELb1ELb1ELb1ELb1ELb1ELb1ELb0EEENS1_21CollectiveEpilogueFwdINS6_IJS8_SA_S9_EEENS6_IJNS7_ILi1EEESI_SI_EEESC_SE_Li128ELb1ELb1ELb0ELb0EEENS1_19SingleTileSchedulerILb1ELb0ELb1ELi128EEEEEEEEEvNT_6ParamsE --------------------------
	.section	.nv.info._ZN7cutlass13device_kernelIN5flash19enable_sm80_to_sm89INS1_16FlashAttnFwdSm80INS1_25CollectiveMainloopFwdSm80ILi4ELi1ELb0EN4cute5tupleIJNS5_1CILi128EEENS7_ILi48EEENS7_ILi96EEEEEELi96ENS_6half_tEfNS_4arch4Sm80ELb0ELb1ELb1ELb1ELb1ELb1ELb1ELb0EEENS1_21CollectiveEpilogueFwdINS6_IJS8_SA_S9_EEENS6_IJNS7_ILi1EEESI_SI_EEESC_SE_Li128ELb1ELb1ELb0ELb0EEENS1_19SingleTileSchedulerILb1ELb0ELb1ELi128EEEEEEEEEvNT_6ParamsE,"",@"SHT_CUDA_INFO"
	.sectionflags	@""
	.align	4


	//----- nvinfo : EIATTR_CUDA_API_VERSION
	.align		4
        /*0000*/ 	.byte	0x04, 0x37
        /*0002*/ 	.short	(.L_180 - .L_179)
.L_179:
        /*0004*/ 	.word	0x00000082


	//----- nvinfo : EIATTR_KPARAM_INFO
	.align		4
.L_180:
        /*0008*/ 	.byte	0x04, 0x17
        /*000a*/ 	.short	(.L_182 - .L_181)
.L_181:
        /*000c*/ 	.word	0x00000000
        /*0010*/ 	.short	0x0000
        /*0012*/ 	.short	0x0000
        /*0014*/ 	.byte	0x00, 0xf0, 0x61, 0x10


	//----- nvinfo : EIATTR_SPARSE_MMA_MASK
	.align		4
.L_182:
        /*0018*/ 	.byte	0x03, 0x50
        /*001a*/ 	.short	0x0000


	//----- nvinfo : EIATTR_MAXREG_COUNT
	.align		4
        /*001c*/ 	.byte	0x03, 0x1b
        /*001e*/ 	.short	0x00ff


	//----- nvinfo : EIATTR_MERCURY_ISA_VERSION
	.align		4
        /*0020*/ 	.byte	0x03, 0x5f
        /*0022*/ 	.short	0x0101


	//----- nvinfo : EIATTR_EXIT_INSTR_OFFSETS
	.align		4
        /*0024*/ 	.byte	0x04, 0x1c
        /*0026*/ 	.short	(.L_184 - .L_183)


	//   ....[0]....
.L_183:
        /*0028*/ 	.word	0x00000010


	//----- nvinfo : EIATTR_MAX_THREADS
	.align		4
.L_184:
        /*002c*/ 	.byte	0x04, 0x05
        /*002e*/ 	.short	(.L_186 - .L_185)
.L_185:
        /*0030*/ 	.word	0x00000080
        /*0034*/ 	.word	0x00000001
        /*0038*/ 	.word	0x00000001


	//----- nvinfo : EIATTR_CBANK_PARAM_SIZE
	.align		4
.L_186:
        /*003c*/ 	.byte	0x03, 0x19
        /*003e*/ 	.short	0x0418


	//----- nvinfo : EIATTR_PARAM_CBANK
	.align		4
        /*0040*/ 	.byte	0x04, 0x0a
        /*0042*/ 	.short	(.L_188 - .L_187)
	.align		4
.L_187:
        /*0044*/ 	.word	index@(.nv.constant0._ZN7cutlass13device_kernelIN5flash19enable_sm80_to_sm89INS1_16FlashAttnFwdSm80INS1_25CollectiveMainloopFwdSm80ILi4ELi1ELb0EN4cute5tupleIJNS5_1CILi128EEENS7_ILi48EEENS7_ILi96EEEEEELi96ENS_6half_tEfNS_4arch4Sm80ELb0ELb1ELb1ELb1ELb1ELb1ELb1ELb0EEENS1_21CollectiveEpilogueFwdINS6_IJS8_SA_S9_EEENS6_IJNS7_ILi1EEESI_SI_EEESC_SE_Li128ELb1ELb1ELb0ELb0EEENS1_19SingleTileSchedulerILb1ELb0ELb1ELi128EEEEEEEEEvNT_6ParamsE)
        /*0048*/ 	.short	0x0210
        /*004a*/ 	.short	0x0418


	//----- nvinfo : EIATTR_SW_WAR
	.align		4
.L_188:
        /*004c*/ 	.byte	0x04, 0x36
        /*004e*/ 	.short	(.L_190 - .L_189)
.L_189:
        /*0050*/ 	.word	0x00000008
.L_190:


//--------------------- .nv.info._ZN7cutlass13device_kernelIN5flash19enable_sm80_to_sm89INS1_16FlashAttnFwdSm80INS1_25CollectiveMainloopFwdSm80ILi4ELi1ELb0EN4cute5tupleIJNS5_1CILi128EEENS7_ILi64EEENS7_ILi96EEEEEELi96ENS_6half_tEfNS_4arch4Sm80ELb1ELb0ELb1ELb0ELb1ELb0ELb1ELb0EEENS1_21CollectiveEpilogueFwdINS6_IJS8_SA_S9_EEENS6_IJNS7_ILi1EEESI_SI_EEESC_SE_Li128ELb0ELb1ELb0ELb0EEENS1_30DynamicPersistentTileSchedulerILi128ELi128ELb0ELb1ELb0EEEEEEEEEvNT_6ParamsE --------------------------
	.section	.nv.info._ZN7cutlass13device_kernelIN5flash19enable_sm80_to_sm89INS1_16FlashAttnFwdSm80INS1_25CollectiveMainloopFwdSm80ILi4ELi1ELb0EN4cute5tupleIJNS5_1CILi128EEENS7_ILi64EEENS7_ILi96EEEEEELi96ENS_6half_tEfNS_4arch4Sm80ELb1ELb0ELb1ELb0ELb1ELb0ELb1ELb0EEENS1_21CollectiveEpilogueFwdINS6_IJS8_SA_S9_EEENS6_IJNS7_ILi1EEESI_SI_EEESC_SE_Li128ELb0ELb1ELb0ELb0EEENS1_30DynamicPersistentTileSchedulerILi128ELi128ELb0ELb1ELb0EEEEEEEEEvNT_6ParamsE,"",@"SHT_CUDA_INFO"
	.sectionflags	@""
	.align	4


	//----- nvinfo : EIATTR_CUDA_API_VERSION
	.align		4
        /*0000*/ 	.byte	0x04, 0x37
        /*0002*/ 	.short	(.L_192 - .L_191)
.L_191:
        /*0004*/ 	.word	0x00000082


	//----- nvinfo : EIATTR_KPARAM_INFO
	.align		4
.L_192:
        /*0008*/ 	.byte	0x04, 0x17
        /*000a*/ 	.short	(.L_194 - .L_193)
.L_193:
        /*000c*/ 	.word	0x00000000
        /*0010*/ 	.short	0x0000
        /*0012*/ 	.short	0x0000
        /*0014*/ 	.byte	0x00, 0xf0, 0xa1, 0x10


	//----- nvinfo : EIATTR_SPARSE_MMA_MASK
	.align		4
.L_194:
        /*0018*/ 	.byte	0x03, 0x50
        /*001a*/ 	.short	0x0000


	//----- nvinfo : EIATTR_MAXREG_COUNT
	.align		4
        /*001c*/ 	.byte	0x03, 0x1b
        /*001e*/ 	.short	0x00ff


	//----- nvinfo : EIATTR_MERCURY_ISA_VERSION
	.align		4
        /*0020*/ 	.byte	0x03, 0x5f
        /*0022*/ 	.short	0x0101


	//----- nvinfo : EIATTR_EXIT_INSTR_OFFSETS
	.align		4
        /*0024*/ 	.byte	0x04, 0x1c
        /*0026*/ 	.short	(.L_196 - .L_195)


	//   ....[0]....
.L_195:
        /*0028*/ 	.word	0x00000010


	//----- nvinfo : EIATTR_MAX_THREADS
	.align		4
.L_196:
        /*002c*/ 	.byte	0x04, 0x05
        /*002e*/ 	.short	(.L_198 - .L_197)
.L_197:
        /*0030*/ 	.word	0x00000080
        /*0034*/ 	.word	0x00000001
        /*0038*/ 	.word	0x00000001


	//----- nvinfo : EIATTR_CBANK_PARAM_SIZE
	.align		4
.L_198:
        /*003c*/ 	.byte	0x03, 0x19
        /*003e*/ 	.short	0x0428


	//----- nvinfo : EIATTR_PARAM_CBANK
	.align		4
        /*0040*/ 	.byte	0x04, 0x0a
        /*0042*/ 	.short	(.L_200 - .L_199)
	.align		4
.L_199:
        /*0044*/ 	.word	index@(.nv.constant0._ZN7cutlass13device_kernelIN5flash19enable_sm80_to_sm89INS1_16FlashAttnFwdSm80INS1_25CollectiveMainloopFwdSm80ILi4ELi1ELb0EN4cute5tupleIJNS5_1CILi128EEENS7_ILi64EEENS7_ILi96EEEEEELi96ENS_6half_tEfNS_4arch4Sm80ELb1ELb0ELb1ELb0ELb1ELb0ELb1ELb0EEENS1_21CollectiveEpilogueFwdINS6_IJS8_SA_S9_EEENS6_IJNS7_ILi1EEESI_SI_EEESC_SE_Li128ELb0ELb1ELb0ELb0EEENS1_30DynamicPersistentTileSchedulerILi128ELi128ELb0ELb1ELb0EEEEEEEEEvNT_6ParamsE)
        /*0048*/ 	.short	0x0210
        /*004a*/ 	.short	0x0428


	//----- nvinfo : EIATTR_SW_WAR
	.align		4
.L_200:
        /*004c*/ 	.byte	0x04, 0x36
        /*004e*/ 	.short	(.L_202 - .L_201)
.L_201:
        /*0050*/ 	.word	0x00000008
.L_202:


//--------------------- .nv.info._ZN7cutlass13device_kernelIN5flash19enable_sm80_to_sm89INS1_16FlashAttnFwdSm80INS1_25CollectiveMainloopFwdSm80ILi4ELi1ELb0EN4cute5tupleIJNS5_1CILi128EEENS7_ILi64EEENS7_ILi96EEEEEELi96ENS_6half_tEfNS_4arch4Sm80ELb1ELb0ELb1ELb1ELb1ELb0ELb1ELb0EEENS1_21CollectiveEpilogueFwdINS6_IJS8_SA_S9_EEENS6_IJNS7_ILi1EEESI_SI_EEESC_SE_Li128ELb1ELb1ELb0ELb0EEENS1_19SingleTileSchedulerILb1ELb0ELb1ELi128EEEEEEEEEvNT_6ParamsE --------------------------
	.section	.nv.info._ZN7cutlass13device_kernelIN5flash19enable_sm80_to_sm89INS1_16FlashAttnFwdSm80INS1_25CollectiveMainloopFwdSm80ILi4ELi1ELb0EN4cute5tupleIJNS5_1CILi128EEENS7_ILi64EEENS7_ILi96EEEEEELi96ENS_6half_tEfNS_4arch4Sm80ELb1ELb0ELb1ELb1ELb1ELb0ELb1ELb0EEENS1_21CollectiveEpilogueFwdINS6_IJS8_SA_S9_EEENS6_IJNS7_ILi1EEESI_SI_EEESC_SE_Li128ELb1ELb1ELb0ELb0EEENS1_19SingleTileSchedulerILb1ELb0ELb1ELi128EEEEEEEEEvNT_6ParamsE,"",@"SHT_CUDA_INFO"
	.sectionflags	@""
	.align	4


	//----- nvinfo : EIATTR_CUDA_API_VERSION
	.align		4
        /*0000*/ 	.byte	0x04, 0x37
        /*0002*/ 	.short	(.L_204 - .L_203)
.L_203:
        /*0004*/ 	.word	0x00000082


	//----- nvinfo : EIATTR_KPARAM_INFO
	.align		4
.L_204:
        /*0008*/ 	.byte	0x04, 0x17
        /*000a*/ 	.short	(.L_206 - .L_205)
.L_205:
        /*000c*/ 	.word	0x00000000
        /*0010*/ 	.short	0x0000
        /*0012*/ 	.short	0x0000
        /*0014*/ 	.byte	0x00, 0xf0, 0x61, 0x10


	//----- nvinfo : EIATTR_SPARSE_MMA_MASK
	.align		4
.L_206:
        /*0018*/ 	.byte	0x03, 0x50
        /*001a*/ 	.short	0x0000


	//----- nvinfo : EIATTR_MAXREG_COUNT
	.align		4
        /*001c*/ 	.byte	0x03, 0x1b
        /*001e*/ 	.short	0x00ff


	//----- nvinfo : EIATTR_MERCURY_ISA_VERSION
	.align		4
        /*0020*/ 	.byte	0x03, 0x5f
        /*0022*/ 	.short	0x0101


	//----- nvinfo : EIATTR_EXIT_INSTR_OFFSETS
	.align		4
        /*0024*/ 	.byte	0x04, 0x1c
        /*0026*/ 	.short	(.L_208 - .L_207)


	//   ....[0]....
.L_207:
        /*0028*/ 	.word	0x00000010


	//----- nvinfo : EIATTR_MAX_THREADS
	.align		4
.L_208:
        /*002c*/ 	.byte	0x04, 0x05
        /*002e*/ 	.short	(.L_210 - .L_209)
.L_209:
        /*0030*/ 	.word	0x00000080
        /*0034*/ 	.word	0x00000001
        /*0038*/ 	.word	0x00000001


	//----- nvinfo : EIATTR_CBANK_PARAM_SIZE
	.align		4
.L_210:
        /*003c*/ 	.byte	0x03, 0x19
        /*003e*/ 	.short	0x0418


	//----- nvinfo : EIATTR_PARAM_CBANK
	.align		4
        /*0040*/ 	.byte	0x04, 0x0a
        /*0042*/ 	.short	(.L_212 - .L_211)
	.align		4
.L_211:
        /*0044*/ 	.word	index@(.nv.constant0._ZN7cutlass13device_kernelIN5flash19enable_sm80_to_sm89INS1_16FlashAttnFwdSm80INS1_25CollectiveMainloopFwdSm80ILi4ELi1ELb0EN4cute5tupleIJNS5_1CILi128EEENS7_ILi64EEENS7_ILi96EEEEEELi96ENS_6half_tEfNS_4arch4Sm80ELb1ELb0ELb1ELb1ELb1ELb0ELb1ELb0EEENS1_21CollectiveEpilogueFwdINS6_IJS8_SA_S9_EEENS6_IJNS7_ILi1EEESI_SI_EEESC_SE_Li128ELb1ELb1ELb0ELb0EEENS1_19SingleTileSchedulerILb1ELb0ELb1ELi128EEEEEEEEEvNT_6ParamsE)
        /*0048*/ 	.short	0x0210
        /*004a*/ 	.short	0x0418


	//----- nvinfo : EIATTR_SW_WAR
	.align		4
.L_212:
        /*004c*/ 	.byte	0x04, 0x36
        /*004e*/ 	.short	(.L_214 - .L_213)
.L_213:
        /*0050*/ 	.word	0x00000008
.L_214:


//--------------------- .nv.info._ZN7cutlass13device_kernelIN5flash19enable_sm80_to_sm89INS1_16FlashAttnFwdSm80INS1_25CollectiveMainloopFwdSm80ILi4ELi1ELb0EN4cute5tupleIJNS5_1CILi128EEENS7_ILi64EEENS7_ILi96EEEEEELi96ENS_6half_tEfNS_4arch4Sm80ELb1ELb0ELb1ELb1ELb1ELb1ELb1ELb0EEENS1_21CollectiveEpilogueFwdINS6_IJS8_SA_S9_EEENS6_IJNS7_ILi1EEESI_SI_EEESC_SE_Li128ELb1ELb1ELb0ELb0EEENS1_19SingleTileSchedulerILb1ELb0ELb1ELi128EEEEEEEEEvNT_6ParamsE --------------------------
	.section	.nv.info._ZN7cutlass13device_kernelIN5flash19enable_sm80_to_sm89INS1_16FlashAttnFwdSm80INS1_25CollectiveMainloopFwdSm80ILi4ELi1ELb0EN4cute5tupleIJNS5_1CILi128EEENS7_ILi64EEENS7_ILi96EEEEEELi96ENS_6half_tEfNS_4arch4Sm80ELb1ELb0ELb1ELb1ELb1ELb1ELb1ELb0EEENS1_21CollectiveEpilogueFwdINS6_IJS8_SA_S9_EEENS6_IJNS7_ILi1EEESI_SI_EEESC_SE_Li128ELb1ELb1ELb0ELb0EEENS1_19SingleTileSchedulerILb1ELb0ELb1ELi128EEEEEEEEEvNT_6ParamsE,"",@"SHT_CUDA_INFO"
	.sectionflags	@""
	.align	4


	//----- nvinfo : EIATTR_CUDA_API_VERSION
	.align		4
        /*0000*/ 	.byte	0x04, 0x37
        /*0002*/ 	.short	(.L_216 - .L_215)
.L_215:
        /*0004*/ 	.word	0x00000082


	//----- nvinfo : EIATTR_KPARAM_INFO
	.align		4
.L_216:
        /*0008*/ 	.byte	0x04, 0x17
        /*000a*/ 	.short	(.L_218 - .L_217)
.L_217:
        /*000c*/ 	.word	0x00000000
        /*0010*/ 	.short	0x0000
        /*0012*/ 	.short	0x0000
        /*0014*/ 	.byte	0x00, 0xf0, 0x61, 0x10


	//----- nvinfo : EIATTR_SPARSE_MMA_MASK
	.align		4
.L_218:
        /*0018*/ 	.byte	0x03, 0x50
        /*001a*/ 	.short	0x0000


	//----- nvinfo : EIATTR_MAXREG_COUNT
	.align		4
        /*001c*/ 	.byte	0x03, 0x1b
        /*001e*/ 	.short	0x00ff


	//----- nvinfo : EIATTR_MERCURY_ISA_VERSION
	.align		4
        /*0020*/ 	.byte	0x03, 0x5f
        /*0022*/ 	.short	0x0101


	//----- nvinfo : EIATTR_EXIT_INSTR_OFFSETS
	.align		4
        /*0024*/ 	.byte	0x04, 0x1c
        /*0026*/ 	.short	(.L_220 - .L_219)


	//   ....[0]....
.L_219:
        /*0028*/ 	.word	0x00000010


	//----- nvinfo : EIATTR_MAX_THREADS
	.align		4
.L_220:
        /*002c*/ 	.byte	0x04, 0x05
        /*002e*/ 	.short	(.L_222 - .L_221)
.L_221:
        /*0030*/ 	.word	0x00000080
        /*0034*/ 	.word	0x00000001
        /*0038*/ 	.word	0x00000001


	//----- nvinfo : EIATTR_CBANK_PARAM_SIZE
	.align		4
.L_222:
        /*003c*/ 	.byte	0x03, 0x19
        /*003e*/ 	.short	0x0418


	//----- nvinfo : EIATTR_PARAM_CBANK
	.align		4
        /*0040*/ 	.byte	0x04, 0x0a
        /*0042*/ 	.short	(.L_224 - .L_223)
	.align		4
.L_223:
        /*0044*/ 	.word	index@(.nv.constant0._ZN7cutlass13device_kernelIN5flash19enable_sm80_to_sm89INS1_16FlashAttnFwdSm80INS1_25CollectiveMainloopFwdSm80ILi4ELi1ELb0EN4cute5tupleIJNS5_1CILi128EEENS7_ILi64EEENS7_ILi96EEEEEELi96ENS_6half_tEfNS_4arch4Sm80ELb1ELb0ELb1ELb1ELb1ELb1ELb1ELb0EEENS1_21CollectiveEpilogueFwdINS6_IJS8_SA_S9_EEENS6_IJNS7_ILi1EEESI_SI_EEESC_SE_Li128ELb1ELb1ELb0ELb0EEENS1_19SingleTileSchedulerILb1ELb0ELb1ELi128EEEEEEEEEvNT_6ParamsE)
        /*0048*/ 	.short	0x0210
        /*004a*/ 	.short	0x0418


	//----- nvinfo : EIATTR_SW_WAR
	.align		4
.L_224:
        /*004c*/ 	.byte	0x04, 0x36
        /*004e*/ 	.short	(.L_226 - .L_225)
.L_225:
        /*0050*/ 	.word	0x00000008
.L_226:


//--------------------- .nv.info._ZN7cutlass13device_kernelIN5flash19enable_sm80_to_sm89INS1_16FlashAttnFwdSm80INS1_25CollectiveMainloopFwdSm80ILi4ELi1ELb0EN4cute5tupleIJNS5_1CILi128EEENS7_ILi64EEENS7_ILi96EEEEEELi96ENS_6half_tEfNS_4arch4Sm80ELb0ELb0ELb0ELb0ELb1ELb0ELb1ELb0EEENS1_21CollectiveEpilogueFwdINS6_IJS8_SA_S9_EEENS6_IJNS7_ILi1EEESI_SI_EEESC_SE_Li128ELb0ELb1ELb0ELb0EEENS1_19SingleTileSchedulerILb0ELb0ELb1ELi128EEEEEEEEEvNT_6ParamsE --------------------------
	.section	.nv.info._ZN7cutlass13device_kernelIN5flash19enable_sm80_to_sm89INS1_16FlashAttnFwdSm80INS1_25CollectiveMainloopFwdSm80ILi4ELi1ELb0EN4cute5tupleIJNS5_1CILi128EEENS7_ILi64EEENS7_ILi96EEEEEELi96ENS_6half_tEfNS_4arch4Sm80ELb0ELb0ELb0ELb0ELb1ELb0ELb1ELb0EEENS1_21CollectiveEpilogueFwdINS6_IJS8_SA_S9_EEENS6_IJNS7_ILi1EEESI_SI_EEESC_SE_Li128ELb0ELb1ELb0ELb0EEENS1_19SingleTileSchedulerILb0ELb0ELb1ELi128EEEEEEEEEvNT_6ParamsE,"",@"SHT_CUDA_INFO"
	.sectionflags	@""
	.align	4


	//----- nvinfo : EIATTR_CUDA_API_VERSION
	.align		4
        /*0000*/ 	.byte	0x04, 0x37
        /*0002*/ 	.short	(.L_228 - .L_227)
.L_227:
        /*0004*/ 	.word	0x00000082


	//----- nvinfo : EIATTR_KPARAM_INFO
	.align		4
.L_228:
        /*0008*/ 	.byte	0x04, 0x17
        /*000a*/ 	.short	(.L_230 - .L_229)
.L_229:
        /*000c*/ 	.word	0x00000000
        /*0010*/ 	.short	0x0000
        /*0012*/ 	.short	0x0000
        /*0014*/ 	.byte	0x00, 0xf0, 0x61, 0x10


	//----- nvinfo : EIATTR_SPARSE_MMA_MASK
	.align		4
.L_230:
        /*0018*/ 	.byte	0x03, 0x50
        /*001a*/ 	.short	0x0000


	//----- nvinfo : EIATTR_MAXREG_COUNT
	.align		4
        /*001c*/ 	.byte	0x03, 0x1b
        /*001e*/ 	.short	0x00ff


	//----- nvinfo : EIATTR_MERCURY_ISA_VERSION
	.align		4
        /*0020*/ 	.byte	0x03, 0x5f
        /*0022*/ 	.short	0x0101


	//----- nvinfo : EIATTR_EXIT_INSTR_OFFSETS
	.align		4
        /*0024*/ 	.byte	0x04, 0x1c
        /*0026*/ 	.short	(.L_232 - .L_231)


	//   ....[0]....
.L_231:
        /*0028*/ 	.word	0x00000010


	//----- nvinfo : EIATTR_MAX_THREADS
	.align		4
.L_232:
        /*002c*/ 	.byte	0x04, 0x05
        /*002e*/ 	.short	(.L_234 - .L_233)
.L_233:
        /*0030*/ 	.word	0x00000080
        /*0034*/ 	.word	0x00000001
        /*0038*/ 	.word	0x00000001


	//----- nvinfo : EIATTR_CBANK_PARAM_SIZE
	.align		4
.L_234:
        /*003c*/ 	.byte	0x03, 0x19
        /*003e*/ 	.short	0x0418


	//----- nvinfo : EIATTR_PARAM_CBANK
	.align		4
        /*0040*/ 	.byte	0x04, 0x0a
        /*0042*/ 	.short	(.L_236 - .L_235)
	.align		4
.L_235:
        /*0044*/ 	.word	index@(.nv.constant0._ZN7cutlass13device_kernelIN5flash19enable_sm80_to_sm89INS1_16FlashAttnFwdSm80INS1_25CollectiveMainloopFwdSm80ILi4ELi1ELb0EN4cute5tupleIJNS5_1CILi128EEENS7_ILi64EEENS7_ILi96EEEEEELi96ENS_6half_tEfNS_4arch4Sm80ELb0ELb0ELb0ELb0ELb1ELb0ELb1ELb0EEENS1_21CollectiveEpilogueFwdINS6_IJS8_SA_S9_EEENS6_IJNS7_ILi1EEESI_SI_EEESC_SE_Li128ELb0ELb1ELb0ELb0EEENS1_19SingleTileSchedulerILb0ELb0ELb1ELi128EEEEEEEEEvNT_6ParamsE)
        /*0048*/ 	.short	0x0210
        /*004a*/ 	.short	0x0418


	//----- nvinfo : EIATTR_SW_WAR
	.align		4
.L_236:
        /*004c*/ 	.byte	0x04, 0x36
        /*004e*/ 	.short	(.L_238 - .L_237)
.L_237:
        /*0050*/ 	.word	0x00000008
.L_238:


//--------------------- .nv.info._ZN7cutlass13device_kernelIN5flash19enable_sm80_to_sm89INS1_16FlashAttnFwdSm80INS1_25CollectiveMainloopFwdSm80ILi4ELi1ELb0EN4cute5tupleIJNS5_1CILi128EEENS7_ILi64EEENS7_ILi96EEEEEELi96ENS_6half_tEfNS_4arch4Sm80ELb0ELb0ELb0ELb1ELb1ELb0ELb1ELb0EEENS1_21CollectiveEpilogueFwdINS6_IJS8_SA_S9_EEENS6_IJNS7_ILi1EEESI_SI_EEESC_SE_Li128ELb1ELb1ELb0ELb0EEENS1_19SingleTileSchedulerILb1ELb0ELb1ELi128EEEEEEEEEvNT_6ParamsE --------------------------
	.section	.nv.info._ZN7cutlass13device_kernelIN5flash19enable_sm80_to_sm89INS1_16FlashAttnFwdSm80INS1_25CollectiveMainloopFwdSm80ILi4ELi1ELb0EN4cute5tupleIJNS5_1CILi128EEENS7_ILi64EEENS7_ILi96EEEEEELi96ENS_6half_tEfNS_4arch4Sm80ELb0ELb0ELb0ELb1ELb1ELb0ELb1ELb0EEENS1_21CollectiveEpilogueFwdINS6_IJS8_SA_S9_EEENS6_IJNS7_ILi1EEESI_SI_EEESC_SE_Li128ELb1ELb1ELb0ELb0EEENS1_19SingleTileSchedulerILb1ELb0ELb1ELi128EEEEEEEEEvNT_6ParamsE,"",@"SHT_CUDA_INFO"
	.sectionflags	@""
	.align	4


	//----- nvinfo : EIATTR_CUDA_API_VERSION
	.align		4
        /*0000*/ 	.byte	0x04, 0x37
        /*0002*/ 	.short	(.L_240 - .L_239)
.L_239:
        /*0004*/ 	.word	0x00000082


	//----- nvinfo : EIATTR_KPARAM_INFO
	.align		4
.L_240:
        /*0008*/ 	.byte	0x04, 0x17
        /*000a*/ 	.short	(.L_242 - .L_241)
.L_241:
        /*000c*/ 	.word	0x00000000
        /*0010*/ 	.short	0x0000
        /*0012*/ 	.short	0x0000
        /*0014*/ 	.byte	0x00, 0xf0, 0x61, 0x10


	//----- nvinfo : EIATTR_SPARSE_MMA_MASK
	.align		4
.L_242:
        /*0018*/ 	.byte	0x03, 0x50
        /*001a*/ 	.short	0x0000


	//----- nvinfo : EIATTR_MAXREG_COUNT
	.align		4
        /*001c*/ 	.byte	0x03, 0x1b
        /*001e*/ 	.short	0x00ff


	//----- nvinfo : EIATTR_MERCURY_ISA_VERSION
	.align		4
        /*0020*/ 	.byte	0x03, 0x5f
        /*0022*/ 	.short	0x0101


	//----- nvinfo : EIATTR_EXIT_INSTR_OFFSETS
	.align		4
        /*0024*/ 	.byte	0x04, 0x1c
        /*0026*/ 	.short	(.L_244 - .L_243)


	//   ....[0]....
.L_243:
        /*0028*/ 	.word	0x00000010


	//----- nvinfo : EIATTR_MAX_THREADS
	.align		4
.L_244:
        /*002c*/ 	.byte	0x04, 0x05
        /*002e*/ 	.short	(.L_246 - .L_245)
.L_245:
        /*0030*/ 	.word	0x00000080
        /*0034*/ 	.word	0x00000001
        /*0038*/ 	.word	0x00000001


	//----- nvinfo : EIATTR_CBANK_PARAM_SIZE
	.align		4
.L_246:
        /*003c*/ 	.byte	0x03, 0x19
        /*003e*/ 	.short	0x0418


	//----- nvinfo : EIATTR_PARAM_CBANK
	.align		4
        /*0040*/ 	.byte	0x04, 0x0a
        /*0042*/ 	.short	(.L_248 - .L_247)
	.align		4
.L_247:
        /*0044*/ 	.word	index@(.nv.constant0._ZN7cutlass13device_kernelIN5flash19enable_sm80_to_sm89INS1_16FlashAttnFwdSm80INS1_25CollectiveMainloopFwdSm80ILi4ELi1ELb0EN4cute5tupleIJNS5_1CILi128EEENS7_ILi64EEENS7_ILi96EEEEEELi96ENS_6half_tEfNS_4arch4Sm80ELb0ELb0ELb0ELb1ELb1ELb0ELb1ELb0EEENS1_21CollectiveEpilogueFwdINS6_IJS8_SA_S9_EEENS6_IJNS7_ILi1EEESI_SI_EEESC_SE_Li128ELb1ELb1ELb0ELb0EEENS1_19SingleTileSchedulerILb1ELb0ELb1ELi128EEEEEEEEEvNT_6ParamsE)
        /*0048*/ 	.short	0x0210
        /*004a*/ 	.short	0x0418


	//----- nvinfo : EIATTR_SW_WAR
	.align		4
.L_248:
        /*004c*/ 	.byte	0x04, 0x36
        /*004e*/ 	.short	(.L_250 - .L_249)
.L_249:
        /*0050*/ 	.word	0x00000008
.L_250:


//--------------------- .nv.info._ZN7cutlass13device_kernelIN5flash19enable_sm80_to_sm89INS1_16FlashAttnFwdSm80INS1_25CollectiveMainloopFwdSm80ILi4ELi1ELb0EN4cute5tupleIJNS5_1CILi128EEENS7_ILi64EEENS7_ILi96EEEEEELi96ENS_6half_tEfNS_4arch4Sm80ELb0ELb0ELb0ELb1ELb1ELb1ELb1ELb0EEENS1_21CollectiveEpilogueFwdINS6_IJS8_SA_S9_EEENS6_IJNS7_ILi1EEESI_SI_EEESC_SE_Li128ELb1ELb1ELb0ELb0EEENS1_19SingleTileSchedulerILb1ELb0ELb1ELi128EEEEEEEEEvNT_6ParamsE --------------------------
	.section	.nv.info._ZN7cutlass13device_kernelIN5flash19enable_sm80_to_sm89INS1_16FlashAttnFwdSm80INS1_25CollectiveMainloopFwdSm80ILi4ELi1ELb0EN4cute5tupleIJNS5_1CILi128EEENS7_ILi64EEENS7_ILi96EEEEEELi96ENS_6half_tEfNS_4arch4Sm80ELb0ELb0ELb0ELb1ELb1ELb1ELb1ELb0EEENS1_21CollectiveEpilogueFwdINS6_IJS8_SA_S9_EEENS6_IJNS7_ILi1EEESI_SI_EEESC_SE_Li128ELb1ELb1ELb0ELb0EEENS1_19SingleTileSchedulerILb1ELb0ELb1ELi128EEEEEEEEEvNT_6ParamsE,"",@"SHT_CUDA_INFO"
	.sectionflags	@""
	.align	4


	//----- nvinfo : EIATTR_CUDA_API_VERSION
	.align		4
        /*0000*/ 	.byte	0x04, 0x37
        /*0002*/ 	.short	(.L_252 - .L_251)
.L_251:
        /*0004*/ 	.word	0x00000082


	//----- nvinfo : EIATTR_KPARAM_INFO
	.align		4
.L_252:
        /*0008*/ 	.byte	0x04, 0x17
        /*000a*/ 	.short	(.L_254 - .L_253)
.L_253:
        /*000c*/ 	.word	0x00000000
        /*0010*/ 	.short	0x0000
        /*0012*/ 	.short	0x0000
        /*0014*/ 	.byte	0x00, 0xf0, 0x61, 0x10


	//----- nvinfo : EIATTR_SPARSE_MMA_MASK
	.align		4
.L_254:
        /*0018*/ 	.byte	0x03, 0x50
        /*001a*/ 	.short	0x0000


	//----- nvinfo : EIATTR_MAXREG_COUNT
	.align		4
        /*001c*/ 	.byte	0x03, 0x1b
        /*001e*/ 	.short	0x00ff


	//----- nvinfo : EIATTR_MERCURY_ISA_VERSION
	.align		4
        /*0020*/ 	.byte	0x03, 0x5f
        /*0022*/ 	.short	0x0101


	//----- nvinfo : EIATTR_EXIT_INSTR_OFFSETS
	.align		4
        /*0024*/ 	.byte	0x04, 0x1c
        /*0026*/ 	.short	(.L_256 - .L_255)


	//   ....[0]....
.L_255:
        /*0028*/ 	.word	0x00000010


	//----- nvinfo : EIATTR_MAX_THREADS
	.align		4
.L_256:
        /*002c*/ 	.byte	0x04, 0x05
        /*002e*/ 	.short	(.L_258 - .L_257)
.L_257:
        /*0030*/ 	.word	0x00000080
        /*0034*/ 	.word	0x00000001
        /*0038*/ 	.word	0x00000001


	//----- nvinfo : EIATTR_CBANK_PARAM_SIZE
	.align		4
.L_258:
        /*003c*/ 	.byte	0x03, 0x19
        /*003e*/ 	.short	0x0418


	//----- nvinfo : EIATTR_PARAM_CBANK
	.align		4
        /*0040*/ 	.byte	0x04, 0x0a
        /*0042*/ 	.short	(.L_260 - .L_259)
	.align		4
.L_259:
        /*0044*/ 	.word	index@(.nv.constant0._ZN7cutlass13device_kernelIN5flash19enable_sm80_to_sm89INS1_16FlashAttnFwdSm80INS1_25CollectiveMainloopFwdSm80ILi4ELi1ELb0EN4cute5tupleIJNS5_1CILi128EEENS7_ILi64EEENS7_ILi96EEEEEELi96ENS_6half_tEfNS_4arch4Sm80ELb0ELb0ELb0ELb1ELb1ELb1ELb1ELb0EEENS1_21CollectiveEpilogueFwdINS6_IJS8_SA_S9_EEENS6_IJNS7_ILi1EEESI_SI_EEESC_SE_Li128ELb1ELb1ELb0ELb0EEENS1_19SingleTileSchedulerILb1ELb0ELb1ELi128EEEEEEEEEvNT_6ParamsE)
        /*0048*/ 	.short	0x0210
        /*004a*/ 	.short	0x0418


	//----- nvinfo : EIATTR_SW_WAR
	.align		4
.L_260:
        /*004c*/ 	.byte	0x04, 0x36
        /*004e*/ 	.short	(.L_262 - .L_261)
.L_261:
        /*0050*/ 	.word	0x00000008
.L_262:


//--------------------- .nv.info._ZN7cutlass13device_kernelIN5flash19enable_sm80_to_sm89INS1_16FlashAttnFwdSm80INS1_25CollectiveMainloopFwdSm80ILi4ELi1ELb0EN4cute5tupleIJNS5_1CILi128EEENS7_ILi48EEENS7_ILi96EEEEEELi96ENS_6half_tEfNS_4arch4Sm80ELb0ELb1ELb0ELb0ELb1ELb0ELb1ELb0EEENS1_21CollectiveEpilogueFwdINS6_IJS8_SA_S9_EEENS6_IJNS7_ILi1EEESI_SI_EEESC_SE_Li128ELb0ELb1ELb0ELb0EEENS1_19SingleTileSchedulerILb0ELb0ELb1ELi128EEEEEEEEEvNT_6ParamsE --------------------------
	.section	.nv.info._ZN7cutlass13device_kernelIN5flash19enable_sm80_to_sm89INS1_16FlashAttnFwdSm80INS1_25CollectiveMainloopFwdSm80ILi4ELi1ELb0EN4cute5tupleIJNS5_1CILi128EEENS7_ILi48EEENS7_ILi96EEEEEELi96ENS_6half_tEfNS_4arch4Sm80ELb0ELb1ELb0ELb0ELb1ELb0ELb1ELb0EEENS1_21CollectiveEpilogueFwdINS6_IJS8_SA_S9_EEENS6_IJNS7_ILi1EEESI_SI_EEESC_SE_Li128ELb0ELb1ELb0ELb0EEENS1_19SingleTileSchedulerILb0ELb0ELb1ELi128EEEEEEEEEvNT_6ParamsE,"",@"SHT_CUDA_INFO"
	.sectionflags	@""
	.align	4


	//----- nvinfo : EIATTR_CUDA_API_VERSION
	.align		4
        /*0000*/ 	.byte	0x04, 0x37
        /*0002*/ 	.short	(.L_264 - .L_263)
.L_263:
        /*0004*/ 	.word	0x00000082


	//----- nvinfo : EIATTR_KPARAM_INFO
	.align		4
.L_264:
        /*0008*/ 	.byte	0x04, 0x17
        /*000a*/ 	.short	(.L_266 - .L_265)
.L_265:
        /*000c*/ 	.word	0x00000000
        /*0010*/ 	.short	0x0000
        /*0012*/ 	.short	0x0000
        /*0014*/ 	.byte	0x00, 0xf0, 0x61, 0x10


	//----- nvinfo : EIATTR_SPARSE_MMA_MASK
	.align		4
.L_266:
        /*0018*/ 	.byte	0x03, 0x50
        /*001a*/ 	.short	0x0000


	//----- nvinfo : EIATTR_MAXREG_COUNT
	.align		4
        /*001c*/ 	.byte	0x03, 0x1b
        /*001e*/ 	.short	0x00ff


	//----- nvinfo : EIATTR_MERCURY_ISA_VERSION
	.align		4
        /*0020*/ 	.byte	0x03, 0x5f
        /*0022*/ 	.short	0x0101


	//----- nvinfo : EIATTR_EXIT_INSTR_OFFSETS
	.align		4
        /*0024*/ 	.byte	0x04, 0x1c
        /*0026*/ 	.short	(.L_268 - .L_267)


	//   ....[0]....
.L_267:
        /*0028*/ 	.word	0x00000010


	//----- nvinfo : EIATTR_MAX_THREADS
	.align		4
.L_268:
        /*002c*/ 	.byte	0x04, 0x05
        /*002e*/ 	.short	(.L_270 - .L_269)
.L_269:
        /*0030*/ 	.word	0x00000080
        /*0034*/ 	.word	0x00000001
        /*0038*/ 	.word	0x00000001


	//----- nvinfo : EIATTR_CBANK_PARAM_SIZE
	.align		4
.L_270:
        /*003c*/ 	.byte	0x03, 0x19
        /*003e*/ 	.short	0x0418


	//----- nvinfo : EIATTR_PARAM_CBANK
	.align		4
        /*0040*/ 	.byte	0x04, 0x0a
        /*0042*/ 	.short	(.L_272 - .L_271)
	.align		4
.L_271:
        /*0044*/ 	.word	index@(.nv.constant0._ZN7cutlass13device_kernelIN5flash19enable_sm80_to_sm89INS1_16FlashAttnFwdSm80INS1_25CollectiveMainloopFwdSm80ILi4ELi1ELb0EN4cute5tupleIJNS5_1CILi128EEENS7_ILi48EEENS7_ILi96EEEEEELi96ENS_6half_tEfNS_4arch4Sm80ELb0ELb1ELb0ELb0ELb1ELb0ELb1ELb0EEENS1_21CollectiveEpilogueFwdINS6_IJS8_SA_S9_EEENS6_IJNS7_ILi1EEESI_SI_EEESC_SE_Li128ELb0ELb1ELb0ELb0EEENS1_19SingleTileSchedulerILb0ELb0ELb1ELi128EEEEEEEEEvNT_6ParamsE)
        /*0048*/ 	.short	0x0210
        /*004a*/ 	.short	0x0418


	//----- nvinfo : EIATTR_SW_WAR
	.align		4
.L_272:
        /*004c*/ 	.byte	0x04, 0x36
        /*004e*/ 	.short	(.L_274 - .L_273)
.L_273:
        /*0050*/ 	.word	0x00000008
.L_274:


//--------------------- .nv.info._ZN7cutlass13device_kernelIN5flash19enable_sm80_to_sm89INS1_16FlashAttnFwdSm80INS1_25CollectiveMainloopFwdSm80ILi4ELi1ELb0EN4cute5tupleIJNS5_1CILi128EEENS7_ILi48EEENS7_ILi96EEEEEELi96ENS_6half_tEfNS_4arch4Sm80ELb0ELb1ELb0ELb1ELb1ELb0ELb1ELb0EEENS1_21CollectiveEpilogueFwdINS6_IJS8_SA_S9_EEENS6_IJNS7_ILi1EEESI_SI_EEESC_SE_Li128ELb1ELb1ELb0ELb0EEENS1_19SingleTileSchedulerILb1ELb0ELb1ELi128EEEEEEEEEvNT_6ParamsE --------------------------
	.section	.nv.info._ZN7cutlass13device_kernelIN5flash19enable_sm80_to_sm89INS1_16FlashAttnFwdSm80INS1_25CollectiveMainloopFwdSm80ILi4ELi1ELb0EN4cute5tupleIJNS5_1CILi128EEENS7_ILi48EEENS7_ILi96EEEEEELi96ENS_6half_tEfNS_4arch4Sm80ELb0ELb1ELb0ELb1ELb1ELb0ELb1ELb0EEENS1_21CollectiveEpilogueFwdINS6_IJS8_SA_S9_EEENS6_IJNS7_ILi1EEESI_SI_EEESC_SE_Li128ELb1ELb1ELb0ELb0EEENS1_19SingleTileSchedulerILb1ELb0ELb1ELi128EEEEEEEEEvNT_6ParamsE,"",@"SHT_CUDA_INFO"
	.sectionflags	@""
	.align	4


	//----- nvinfo : EIATTR_CUDA_API_VERSION
	.align		4
        /*0000*/ 	.byte	0x04, 0x37
        /*0002*/ 	.short	(.L_276 - .L_275)
.L_275:
        /*0004*/ 	.word	0x00000082


	//----- nvinfo : EIATTR_KPARAM_INFO
	.align		4
.L_276:
        /*0008*/ 	.byte	0x04, 0x17
        /*000a*/ 	.short	(.L_278 - .L_277)
.L_277:
        /*000c*/ 	.word	0x00000000
        /*0010*/ 	.short	0x0000
        /*0012*/ 	.short	0x0000
        /*0014*/ 	.byte	0x00, 0xf0, 0x61, 0x10


	//----- nvinfo : EIATTR_SPARSE_MMA_MASK
	.align		4
.L_278:
        /*0018*/ 	.byte	0x03, 0x50
        /*001a*/ 	.short	0x0000


	//----- nvinfo : EIATTR_MAXREG_COUNT
	.align		4
        /*001c*/ 	.byte	0x03, 0x1b
        /*001e*/ 	.short	0x00ff


	//----- nvinfo : EIATTR_MERCURY_ISA_VERSION
	.align		4
        /*0020*/ 	.byte	0x03, 0x5f
        /*0022*/ 	.short	0x0101


	//----- nvinfo : EIATTR_EXIT_INSTR_OFFSETS
	.align		4
        /*0024*/ 	.byte	0x04, 0x1c
        /*0026*/ 	.short	(.L_280 - .L_279)


	//   ....[0]....
.L_279:
        /*0028*/ 	.word	0x00000010


	//----- nvinfo : EIATTR_MAX_THREADS
	.align		4
.L_280:
        /*002c*/ 	.byte	0x04, 0x05
        /*002e*/ 	.short	(.L_282 - .L_281)
.L_281:
        /*0030*/ 	.word	0x00000080
        /*0034*/ 	.word	0x00000001
        /*0038*/ 	.word	0x00000001


	//----- nvinfo : EIATTR_CBANK_PARAM_SIZE
	.align		4
.L_282:
        /*003c*/ 	.byte	0x03, 0x19
        /*003e*/ 	.short	0x0418


	//----- nvinfo : EIATTR_PARAM_CBANK
	.align		4
        /*0040*/ 	.byte	0x04, 0x0a
        /*0042*/ 	.short	(.L_284 - .L_283)
	.align		4
.L_283:
        /*0044*/ 	.word	index@(.nv.constant0._ZN7cutlass13device_kernelIN5flash19enable_sm80_to_sm89INS1_16FlashAttnFwdSm80INS1_25CollectiveMainloopFwdSm80ILi4ELi1ELb0EN4cute5tupleIJNS5_1CILi128EEENS7_ILi48EEENS7_ILi96EEEEEELi96ENS_6half_tEfNS_4arch4Sm80ELb0ELb1ELb0ELb1ELb1ELb0ELb1ELb0EEENS1_21CollectiveEpilogueFwdINS6_IJS8_SA_S9_EEENS6_IJNS7_ILi1EEESI_SI_EEESC_SE_Li128ELb1ELb1ELb0ELb0EEENS1_19SingleTileSchedulerILb1ELb0ELb1ELi128EEEEEEEEEvNT_6ParamsE)
        /*0048*/ 	.short	0x0210
        /*004a*/ 	.short	0x0418


	//----- nvinfo : EIATTR_SW_WAR
	.align		4
.L_284:
        /*004c*/ 	.byte	0x04, 0x36
        /*004e*/ 	.short	(.L_286 - .L_285)
.L_285:
        /*0050*/ 	.word	0x00000008
.L_286:


//--------------------- .nv.info._ZN7cutlass13device_kernelIN5flash19enable_sm80_to_sm89INS1_16FlashAttnFwdSm80INS1_25CollectiveMainloopFwdSm80ILi4ELi1ELb0EN4cute5tupleIJNS5_1CILi128EEENS7_ILi48EEENS7_ILi96EEEEEELi96ENS_6half_tEfNS_4arch4Sm80ELb0ELb1ELb0ELb1ELb1ELb1ELb1ELb0EEENS1_21CollectiveEpilogueFwdINS6_IJS8_SA_S9_EEENS6_IJNS7_ILi1EEESI_SI_EEESC_SE_Li128ELb1ELb1ELb0ELb0EEENS1_19SingleTileSchedulerILb1ELb0ELb1ELi128EEEEEEEEEvNT_6ParamsE --------------------------
	.section	.nv.info._ZN7cutlass13device_kernelIN5flash19enable_sm80_to_sm89INS1_16FlashAttnFwdSm80INS1_25CollectiveMainloopFwdSm80ILi4ELi1ELb0EN4cute5tupleIJNS5_1CILi128EEENS7_ILi48EEENS7_ILi96EEEEEELi96ENS_6half_tEfNS_4arch4Sm80ELb0ELb1ELb0ELb1ELb1ELb1ELb1ELb0EEENS1_21CollectiveEpilogueFwdINS6_IJS8_SA_S9_EEENS6_IJNS7_ILi1EEESI_SI_EEESC_SE_Li128ELb1ELb1ELb0ELb0EEENS1_19SingleTileSchedulerILb1ELb0ELb1ELi128EEEEEEEEEvNT_6ParamsE,"",@"SHT_CUDA_INFO"
	.sectionflags	@""
	.align	4


	//----- nvinfo : EIATTR_CUDA_API_VERSION
	.align		4
        /*0000*/ 	.byte	0x04, 0x37
        /*0002*/ 	.short	(.L_288 - .L_287)
.L_287:
        /*0004*/ 	.word	0x00000082


	//----- nvinfo : EIATTR_KPARAM_INFO
	.align		4
.L_288:
        /*0008*/ 	.byte	0x04, 0x17
        /*000a*/ 	.short	(.L_290 - .L_289)
.L_289:
        /*000c*/ 	.word	0x00000000
        /*0010*/ 	.short	0x0000
        /*0012*/ 	.short	0x0000
        /*0014*/ 	.byte	0x00, 0xf0, 0x61, 0x10


	//----- nvinfo : EIATTR_SPARSE_MMA_MASK
	.align		4
.L_290:
        /*0018*/ 	.byte	0x03, 0x50
        /*001a*/ 	.short	0x0000


	//----- nvinfo : EIATTR_MAXREG_COUNT
	.align		4
        /*001c*/ 	.byte	0x03, 0x1b
        /*001e*/ 	.short	0x00ff


	//----- nvinfo : EIATTR_MERCURY_ISA_VERSION
	.align		4
        /*0020*/ 	.byte	0x03, 0x5f
        /*0022*/ 	.short	0x0101


	//----- nvinfo : EIATTR_EXIT_INSTR_OFFSETS
	.align		4
        /*0024*/ 	.byte	0x04, 0x1c
        /*0026*/ 	.short	(.L_292 - .L_291)


	//   ....[0]....
.L_291:
        /*0028*/ 	.word	0x00000010


	//----- nvinfo : EIATTR_MAX_THREADS
	.align		4
.L_292:
        /*002c*/ 	.byte	0x04, 0x05
        /*002e*/ 	.short	(.L_294 - .L_293)
.L_293:
        /*0030*/ 	.word	0x00000080
        /*0034*/ 	.word	0x00000001
        /*0038*/ 	.word	0x00000001


	//----- nvinfo : EIATTR_CBANK_PARAM_SIZE
	.align		4
.L_294:
        /*003c*/ 	.byte	0x03, 0x19
        /*003e*/ 	.short	0x0418


	//----- nvinfo : EIATTR_PARAM_CBANK
	.align		4
        /*0040*/ 	.byte	0x04, 0x0a
        /*0042*/ 	.short	(.L_296 - .L_295)
	.align		4
.L_295:
        /*0044*/ 	.word	index@(.nv.constant0._ZN7cutlass13device_kernelIN5flash19enable_sm80_to_sm89INS1_16FlashAttnFwdSm80INS1_25CollectiveMainloopFwdSm80ILi4ELi1ELb0EN4cute5tupleIJNS5_1CILi128EEENS7_ILi48EEENS7_ILi96EEEEEELi96ENS_6half_tEfNS_4arch4Sm80ELb0ELb1ELb0ELb1ELb1ELb1ELb1ELb0EEENS1_21CollectiveEpilogueFwdINS6_IJS8_SA_S9_EEENS6_IJNS7_ILi1EEESI_SI_EEESC_SE_Li128ELb1ELb1ELb0ELb0EEENS1_19SingleTileSchedulerILb1ELb0ELb1ELi128EEEEEEEEEvNT_6ParamsE)
        /*0048*/ 	.short	0x0210
        /*004a*/ 	.short	0x0418


	//----- nvinfo : EIATTR_SW_WAR
	.align		4
.L_296:
        /*004c*/ 	.byte	0x04, 0x36
        /*004e*/ 	.short	(.L_298 - .L_297)
.L_297:
        /*0050*/ 	.word	0x00000008
.L_298:


//--------------------- .nv.info._ZN7cutlass13device_kernelIN5flash19enable_sm80_to_sm89INS1_16FlashAttnFwdSm80INS1_25CollectiveMainloopFwdSm80ILi4ELi1ELb0EN4cute5tupleIJNS5_1CILi128EEENS7_ILi64EEENS7_ILi96EEEEEELi96ENS_6half_tEfNS_4arch4Sm80ELb1ELb0ELb0ELb0ELb1ELb0ELb1ELb0EEENS1_21CollectiveEpilogueFwdINS6_IJS8_SA_S9_EEENS6_IJNS7_ILi1EEESI_SI_EEESC_SE_Li128ELb0ELb1ELb0ELb0EEENS1_30DynamicPersistentTileSchedulerILi128ELi128ELb0ELb1ELb0EEEEEEEEEvNT_6ParamsE --------------------------
	.section	.nv.info._ZN7cutlass13device_kernelIN5flash19enable_sm80_to_sm89INS1_16FlashAttnFwdSm80INS1_25CollectiveMainloopFwdSm80ILi4ELi1ELb0EN4cute5tupleIJNS5_1CILi128EEENS7_ILi64EEENS7_ILi96EEEEEELi96ENS_6half_tEfNS_4arch4Sm80ELb1ELb0ELb0ELb0ELb1ELb0ELb1ELb0EEENS1_21CollectiveEpilogueFwdINS6_IJS8_SA_S9_EEENS6_IJNS7_ILi1EEESI_SI_EEESC_SE_Li128ELb0ELb1ELb0ELb0EEENS1_30DynamicPersistentTileSchedulerILi128ELi128ELb0ELb1ELb0EEEEEEEEEvNT_6ParamsE,"",@"SHT_CUDA_INFO"
	.sectionflags	@""
	.align	4


	//----- nvinfo : EIATTR_CUDA_API_VERSION
	.align		4
        /*0000*/ 	.byte	0x04, 0x37
        /*0002*/ 	.short	(.L_300 - .L_299)
.L_299:
        /*0004*/ 	.word	0x00000082


	//----- nvinfo : EIATTR_KPARAM_INFO
	.align		4
.L_300:
        /*0008*/ 	.byte	0x04, 0x17
        /*000a*/ 	.short	(.L_302 - .L_301)
.L_301:
        /*000c*/ 	.word	0x00000000
        /*0010*/ 	.short	0x0000
        /*0012*/ 	.short	0x0000
        /*0014*/ 	.byte	0x00, 0xf0, 0xa1, 0x10


	//----- nvinfo : EIATTR_SPARSE_MMA_MASK
	.align		4
.L_302:
        /*0018*/ 	.byte	0x03, 0x50
        /*001a*/ 	.short	0x0000


	//----- nvinfo : EIATTR_MAXREG_COUNT
	.align		4
        /*001c*/ 	.byte	0x03, 0x1b
        /*001e*/ 	.short	0x00ff


	//----- nvinfo : EIATTR_MERCURY_ISA_VERSION
	.align		4
        /*0020*/ 	.byte	0x03, 0x5f
        /*0022*/ 	.short	0x0101


	//----- nvinfo : EIATTR_EXIT_INSTR_OFFSETS
	.align		4
        /*0024*/ 	.byte	0x04, 0x1c
        /*0026*/ 	.short	(.L_304 - .L_303)


	//   ....[0]....
.L_303:
        /*0028*/ 	.word	0x00000010


	//----- nvinfo : EIATTR_MAX_THREADS
	.align		4
.L_304:
        /*002c*/ 	.byte	0x04, 0x05
        /*002e*/ 	.short	(.L_306 - .L_305)
.L_305:
        /*0030*/ 	.word	0x00000080
        /*0034*/ 	.word	0x00000001
        /*0038*/ 	.word	0x00000001


	//----- nvinfo : EIATTR_CBANK_PARAM_SIZE
	.align		4
.L_306:
        /*003c*/ 	.byte	0x03, 0x19
        /*003e*/ 	.short	0x0428


	//----- nvinfo : EIATTR_PARAM_CBANK
	.align		4
        /*0040*/ 	.byte	0x04, 0x0a
        /*0042*/ 	.short	(.L_308 - .L_307)
	.align		4
.L_307:
        /*0044*/ 	.word	index@(.nv.constant0._ZN7cutlass13device_kernelIN5flash19enable_sm80_to_sm89INS1_16FlashAttnFwdSm80INS1_25CollectiveMainloopFwdSm80ILi4ELi1ELb0EN4cute5tupleIJNS5_1CILi128EEENS7_ILi64EEENS7_ILi96EEEEEELi96ENS_6half_tEfNS_4arch4Sm80ELb1ELb0ELb0ELb0ELb1ELb0ELb1ELb0EEENS1_21CollectiveEpilogueFwdINS6_IJS8_SA_S9_EEENS6_IJNS7_ILi1EEESI_SI_EEESC_SE_Li128ELb0ELb1ELb0ELb0EEENS1_30DynamicPersistentTileSchedulerILi128ELi128ELb0ELb1ELb0EEEEEEEEEvNT_6ParamsE)
        /*0048*/ 	.short	0x0210
        /*004a*/ 	.short	0x0428


	//----- nvinfo : EIATTR_SW_WAR
	.align		4
.L_308:
        /*004c*/ 	.byte	0x04, 0x36
        /*004e*/ 	.short	(.L_310 - .L_309)
.L_309:
        /*0050*/ 	.word	0x00000008
.L_310:


//--------------------- .nv.info._ZN7cutlass13device_kernelIN5flash19enable_sm80_to_sm89INS1_16FlashAttnFwdSm80INS1_25CollectiveMainloopFwdSm80ILi4ELi1ELb0EN4cute5tupleIJNS5_1CILi128EEENS7_ILi64EEENS7_ILi96EEEEEELi96ENS_6half_tEfNS_4arch4Sm80ELb1ELb0ELb0ELb1ELb1ELb0ELb1ELb0EEENS1_21CollectiveEpilogueFwdINS6_IJS8_SA_S9_EEENS6_IJNS7_ILi1EEESI_SI_EEESC_SE_Li128ELb1ELb1ELb0ELb0EEENS1_19SingleTileSchedulerILb1ELb0ELb1ELi128EEEEEEEEEvNT_6ParamsE --------------------------
	.section	.nv.info._ZN7cutlass13device_kernelIN5flash19enable_sm80_to_sm89INS1_16FlashAttnFwdSm80INS1_25CollectiveMainloopFwdSm80ILi4ELi1ELb0EN4cute5tupleIJNS5_1CILi128EEENS7_ILi64EEENS7_ILi96EEEEEELi96ENS_6half_tEfNS_4arch4Sm80ELb1ELb0ELb0ELb1ELb1ELb0ELb1ELb0EEENS1_21CollectiveEpilogueFwdINS6_IJS8_SA_S9_EEENS6_IJNS7_ILi1EEESI_SI_EEESC_SE_Li128ELb1ELb1ELb0ELb0EEENS1_19SingleTileSchedulerILb1ELb0ELb1ELi128EEEEEEEEEvNT_6ParamsE,"",@"SHT_CUDA_INFO"
	.sectionflags	@""
	.align	4


	//----- nvinfo : EIATTR_CUDA_API_VERSION
	.align		4
        /*0000*/ 	.byte	0x04, 0x37
        /*0002*/ 	.short	(.L_312 - .L_311)
.L_311:
        /*0004*/ 	.word	0x00000082


	//----- nvinfo : EIATTR_KPARAM_INFO
	.align		4
.L_312:
        /*0008*/ 	.byte	0x04, 0x17
        /*000a*/ 	.short	(.L_314 - .L_313)
.L_313:
        /*000c*/ 	.word	0x00000000
        /*0010*/ 	.short	0x0000
        /*0012*/ 	.short	0x0000
        /*0014*/ 	.byte	0x00, 0xf0, 0x61, 0x10


	//----- nvinfo : EIATTR_SPARSE_MMA_MASK
	.align		4
.L_314:
        /*0018*/ 	.byte	0x03, 0x50
        /*001a*/ 	.short	0x0000


	//----- nvinfo : EIATTR_MAXREG_COUNT
	.align		4
        /*001c*/ 	.byte	0x03, 0x1b
        /*001e*/ 	.short	0x00ff


	//----- nvinfo : EIATTR_MERCURY_ISA_VERSION
	.align		4
        /*0020*/ 	.byte	0x03, 0x5f
        /*0022*/ 	.short	0x0101


	//----- nvinfo : EIATTR_EXIT_INSTR_OFFSETS
	.align		4
        /*0024*/ 	.byte	0x04, 0x1c
        /*0026*/ 	.short	(.L_316 - .L_315)


	//   ....[0]....
.L_315:
        /*0028*/ 	.word	0x00000010


	//----- nvinfo : EIATTR_MAX_THREADS
	.align		4
.L_316:
        /*002c*/ 	.byte	0x04, 0x05
        /*002e*/ 	.short	(.L_318 - .L_317)
.L_317:
        /*0030*/ 	.word	0x00000080
        /*0034*/ 	.word	0x00000001
        /*0038*/ 	.word	0x00000001


	//----- nvinfo : EIATTR_CBANK_PARAM_SIZE
	.align		4
.L_318:
        /*003c*/ 	.byte	0x03, 0x19
        /*003e*/ 	.short	0x0418


	//----- nvinfo : EIATTR_PARAM_CBANK
	.align		4
        /*0040*/ 	.byte	0x04, 0x0a
        /*0042*/ 	.short	(.L_320 - .L_319)
	.align		4
.L_319:
        /*0044*/ 	.word	index@(.nv.constant0._ZN7cutlass13device_kernelIN5flash19enable_sm80_to_sm89INS1_16FlashAttnFwdSm80INS1_25CollectiveMainloopFwdSm80ILi4ELi1ELb0EN4cute5tupleIJNS5_1CILi128EEENS7_ILi64EEENS7_ILi96EEEEEELi96ENS_6half_tEfNS_4arch4Sm80ELb1ELb0ELb0ELb1ELb1ELb0ELb1ELb0EEENS1_21CollectiveEpilogueFwdINS6_IJS8_SA_S9_EEENS6_IJNS7_ILi1EEESI_SI_EEESC_SE_Li128ELb1ELb1ELb0ELb0EEENS1_19SingleTileSchedulerILb1ELb0ELb1ELi128EEEEEEEEEvNT_6ParamsE)
        /*0048*/ 	.short	0x0210
        /*004a*/ 	.short	0x0418


	//----- nvinfo : EIATTR_SW_WAR
	.align		4
.L_320:
        /*004c*/ 	.byte	0x04, 0x36
        /*004e*/ 	.short	(.L_322 - .L_321)
.L_321:
        /*0050*/ 	.word	0x00000008
.L_322:


//--------------------- .nv.info._ZN7cutlass13device_kernelIN5flash19enable_sm80_to_sm89INS1_16FlashAttnFwdSm80INS1_25CollectiveMainloopFwdSm80ILi4ELi1ELb0EN4cute5tupleIJNS5_1CILi128EEENS7_ILi64EEENS7_ILi96EEEEEELi96ENS_6half_tEfNS_4arch4Sm80ELb1ELb0ELb0ELb1ELb1ELb1ELb1ELb0EEENS1_21CollectiveEpilogueFwdINS6_IJS8_SA_S9_EEENS6_IJNS7_ILi1EEESI_SI_EEESC_SE_Li128ELb1ELb1ELb0ELb0EEENS1_19SingleTileSchedulerILb1ELb0ELb1ELi128EEEEEEEEEvNT_6ParamsE --------------------------
	.section	.nv.info._ZN7cutlass13device_kernelIN5flash19enable_sm80_to_sm89INS1_16FlashAttnFwdSm80INS1_25CollectiveMainloopFwdSm80ILi4ELi1ELb0EN4cute5tupleIJNS5_1CILi128EEENS7_ILi64EEENS7_ILi96EEEEEELi96ENS_6half_tEfNS_4arch4Sm80ELb1ELb0ELb0ELb1ELb1ELb1ELb1ELb0EEENS1_21CollectiveEpilogueFwdINS6_IJS8_SA_S9_EEENS6_IJNS7_ILi1EEESI_SI_EEESC_SE_Li128ELb1ELb1ELb0ELb0EEENS1_19SingleTileSchedulerILb1ELb0ELb1ELi128EEEEEEEEEvNT_6ParamsE,"",@"SHT_CUDA_INFO"
	.sectionflags	@""
	.align	4


	//----- nvinfo : EIATTR_CUDA_API_VERSION
	.align		4
        /*0000*/ 	.byte	0x04, 0x37
        /*0002*/ 	.short	(.L_324 - .L_323)
.L_323:
        /*0004*/ 	.word	0x00000082


	//----- nvinfo : EIATTR_KPARAM_INFO
	.align		4
.L_324:
        /*0008*/ 	.byte	0x04, 0x17
        /*000a*/ 	.short	(.L_326 - .L_325)
.L_325:
        /*000c*/ 	.word	0x00000000
        /*0010*/ 	.short	0x0000
        /*0012*/ 	.short	0x0000
        /*0014*/ 	.byte	0x00, 0xf0, 0x61, 0x10


	//----- nvinfo : EIATTR_SPARSE_MMA_MASK
	.align		4
.L_326:
        /*0018*/ 	.byte	0x03, 0x50
        /*001a*/ 	.short	0x0000


	//----- nvinfo : EIATTR_MAXREG_COUNT
	.align		4
        /*001c*/ 	.byte	0x03, 0x1b
        /*001e*/ 	.short	0x00ff


	//----- nvinfo : EIATTR_MERCURY_ISA_VERSION
	.align		4
        /*0020*/ 	.byte	0x03, 0x5f
        /*0022*/ 	.short	0x0101


	//----- nvinfo : EIATTR_EXIT_INSTR_OFFSETS
	.align		4
        /*0024*/ 	.byte	0x04, 0x1c
        /*0026*/ 	.short	(.L_328 - .L_327)


	//   ....[0]....
.L_327:
        /*0028*/ 	.word	0x00000010


	//----- nvinfo : EIATTR_MAX_THREADS
	.align		4
.L_328:
        /*002c*/ 	.byte	0x04, 0x05
        /*002e*/ 	.short	(.L_330 - .L_329)
.L_329:
        /*0030*/ 	.word	0x00000080
        /*0034*/ 	.word	0x00000001
        /*0038*/ 	.word	0x00000001


	//----- nvinfo : EIATTR_CBANK_PARAM_SIZE
	.align		4
.L_330:
        /*003c*/ 	.byte	0x03, 0x19
        /*003e*/ 	.short	0x0418


	//----- nvinfo : EIATTR_PARAM_CBANK
	.align		4
        /*0040*/ 	.byte	0x04, 0x0a
        /*0042*/ 	.short	(.L_332 - .L_331)
	.align		4
.L_331:
        /*0044*/ 	.word	index@(.nv.constant0._ZN7cutlass13device_kernelIN5flash19enable_sm80_to_sm89INS1_16FlashAttnFwdSm80INS1_25CollectiveMainloopFwdSm80ILi4ELi1ELb0EN4cute5tupleIJNS5_1CILi128EEENS7_ILi64EEENS7_ILi96EEEEEELi96ENS_6half_tEfNS_4arch4Sm80ELb1ELb0ELb0ELb1ELb1ELb1ELb1ELb0EEENS1_21CollectiveEpilogueFwdINS6_IJS8_SA_S9_EEENS6_IJNS7_ILi1EEESI_SI_EEESC_SE_Li128ELb1ELb1ELb0ELb0EEENS1_19SingleTileSchedulerILb1ELb0ELb1ELi128EEEEEEEEEvNT_6ParamsE)
        /*0048*/ 	.short	0x0210
        /*004a*/ 	.short	0x0418


	//----- nvinfo : EIATTR_SW_WAR
	.align		4
.L_332:
        /*004c*/ 	.byte	0x04, 0x36
        /*004e*/ 	.short	(.L_334 - .L_333)
.L_333:
        /*0050*/ 	.word	0x00000008
.L_334:


//--------------------- .nv.callgraph             --------------------------
	.section	.nv.callgraph,"",@"SHT_CUDA_CALLGRAPH"
	.align	4
	.sectionentsize	8
	.align		4
        /*0000*/ 	.word	0x00000000
	.align		4
        /*0004*/ 	.word	0xffffffff
	.align		4
        /*0008*/ 	.word	0x00000000
	.align		4
        /*000c*/ 	.word	0xfffffffe
	.align		4
        /*0010*/ 	.word	0x00000000
	.align		4
        /*0014*/ 	.word	0xfffffffd
	.align		4
        /*0018*/ 	.word	0x00000000
	.align		4
        /*001c*/ 	.word	0xfffffffc


//--------------------- .nv.constant4             --------------------------
	.section	.nv.constant4,"a",@progbits
	.align	8
	.align		8
.nv.constant4:
        /*0000*/ 	.dword	_ZN82_INTERNAL_bb8e5333_46_flash_fwd_hdim96_fp16_paged_softcapall_sm80_cu_a7f3af4d_49094cuda3std3__45__cpo5beginE
	.align		8
        /*0008*/ 	.dword	_ZN82_INTERNAL_bb8e5333_46_flash_fwd_hdim96_fp16_paged_softcapall_sm80_cu_a7f3af4d_49094cuda3std3__45__cpo3endE
	.align		8
        /*0010*/ 	.dword	_ZN82_INTERNAL_bb8e5333_46_flash_fwd_hdim96_fp16_paged_softcapall_sm80_cu_a7f3af4d_49094cuda3std3__45__cpo6cbeginE
	.align		8
        /*0018*/ 	.dword	_ZN82_INTERNAL_bb8e5333_46_flash_fwd_hdim96_fp16_paged_softcapall_sm80_cu_a7f3af4d_49094cuda3std3__45__cpo4cendE
	.align		8
        /*0020*/ 	.dword	_ZN82_INTERNAL_bb8e5333_46_flash_fwd_hdim96_fp16_paged_softcapall_sm80_cu_a7f3af4d_49094cuda3std3__484_GLOBAL__N__bb8e5333_46_flash_fwd_hdim96_fp16_paged_softcapall_sm80_cu_a7f3af4d_49096ignoreE
	.align		8
        /*0028*/ 	.dword	_ZN82_INTERNAL_bb8e5333_46_flash_fwd_hdim96_fp16_paged_softcapall_sm80_cu_a7f3af4d_49094cuda3std3__419piecewise_constructE
	.align		8
        /*0030*/ 	.dword	_ZN82_INTERNAL_bb8e5333_46_flash_fwd_hdim96_fp16_paged_softcapall_sm80_cu_a7f3af4d_49094cuda3std3__48in_placeE
	.align		8
        /*0038*/ 	.dword	_ZN82_INTERNAL_bb8e5333_46_flash_fwd_hdim96_fp16_paged_softcapall_sm80_cu_a7f3af4d_49094cuda3std6ranges3__45__cpo4swapE
	.align		8
        /*0040*/ 	.dword	_ZN82_INTERNAL_bb8e5333_46_flash_fwd_hdim96_fp16_paged_softcapall_sm80_cu_a7f3af4d_49094cuda3std6ranges3__45__cpo9iter_moveE
	.align		8
        /*0048*/ 	.dword	_ZN82_INTERNAL_bb8e5333_46_flash_fwd_hdim96_fp16_paged_softcapall_sm80_cu_a7f3af4d_49094cute7productE
	.align		8
        /*0050*/ 	.dword	_ZN82_INTERNAL_bb8e5333_46_flash_fwd_hdim96_fp16_paged_softcapall_sm80_cu_a7f3af4d_49094cute1_E


//--------------------- .text._ZN7cutlass13device_kernelIN5flash19enable_sm80_to_sm89INS1_16FlashAttnFwdSm80INS1_25CollectiveMainloopFwdSm80ILi4ELi1ELb0EN4cute5tupleIJNS5_1CILi128EEENS7_ILi64EEENS7_ILi96EEEEEELi96ENS_6half_tEfNS_4arch4Sm80ELb0ELb0ELb1ELb0ELb1ELb0ELb1ELb0EEENS1_21CollectiveEpilogueFwdINS6_IJS8_SA_S9_EEENS6_IJNS7_ILi1EEESI_SI_EEESC_SE_Li128ELb0ELb1ELb0ELb0EEENS1_19SingleTileSchedulerILb0ELb0ELb1ELi128EEEEEEEEEvNT_6ParamsE --------------------------
	.section	.text._ZN7cutlass13device_kernelIN5flash19enable_sm80_to_sm89INS1_16FlashAttnFwdSm80INS1_25CollectiveMainloopFwdSm80ILi4ELi1ELb0EN4cute5tupleIJNS5_1CILi128EEENS7_ILi64EEENS7_ILi96EEEEEELi96ENS_6half_tEfNS_4arch4Sm80ELb0ELb0ELb1ELb0ELb1ELb0ELb1ELb0EEENS1_21CollectiveEpilogueFwdINS6_IJS8_SA_S9_EEENS6_IJNS7_ILi1EEESI_SI_EEESC_SE_Li128ELb0ELb1ELb0ELb0EEENS1_19SingleTileSchedulerILb0ELb0ELb1ELi128EEEEEEEEEvNT_6ParamsE,"ax",@progbits
	.align	128
.text._ZN7cutlass13device_kernelIN5flash19enable_sm80_to_sm89INS1_16FlashAttnFwdSm80INS1_25CollectiveMainloopFwdSm80ILi4ELi1ELb0EN4cute5tupleIJNS5_1CILi128EEENS7_ILi64EEENS7_ILi96EEEEEELi96ENS_6half_tEfNS_4arch4Sm80ELb0ELb0ELb1ELb0ELb1ELb0ELb1ELb0EEENS1_21CollectiveEpilogueFwdINS6_IJS8_SA_S9_EEENS6_IJNS7_ILi1EEESI_SI_EEESC_SE_Li128ELb0ELb1ELb0ELb0EEENS1_19SingleTileSchedulerILb0ELb0ELb1ELi128EEEEEEEEEvNT_6ParamsE:
        .type           _ZN7cutlass13device_kernelIN5flash19enable_sm80_to_sm89INS1_16FlashAttnFwdSm80INS1_25CollectiveMainloopFwdSm80ILi4ELi1ELb0EN4cute5tupleIJNS5_1CILi128EEENS7_ILi64EEENS7_ILi96EEEEEELi96ENS_6half_tEfNS_4arch4Sm80ELb0ELb0ELb1ELb0ELb1ELb0ELb1ELb0EEENS1_21CollectiveEpilogueFwdINS6_IJS8_SA_S9_EEENS6_IJNS7_ILi1EEESI_SI_EEESC_SE_Li128ELb0ELb1ELb0ELb0EEENS1_19SingleTileSchedulerILb0ELb0ELb1ELi128EEEEEEEEEvNT_6ParamsE,@function
        .size           _ZN7cutlass13device_kernelIN5flash19enable_sm80_to_sm89INS1_16FlashAttnFwdSm80INS1_25CollectiveMainloopFwdSm80ILi4ELi1ELb0EN4cute5tupleIJNS5_1CILi128EEENS7_ILi64EEENS7_ILi96EEEEEELi96ENS_6half_tEfNS_4arch4Sm80ELb0ELb0ELb1ELb0ELb1ELb0ELb1ELb0EEENS1_21CollectiveEpilogueFwdINS6_IJS8_SA_S9_EEENS6_IJNS7_ILi1EEESI_SI_EEESC_SE_Li128ELb0ELb1ELb0ELb0EEENS1_19SingleTileSchedulerILb0ELb0ELb1ELi128EEEEEEEEEvNT_6ParamsE,(.L_x_18 - _ZN7cutlass13device_kernelIN5flash19enable_sm80_to_sm89INS1_16FlashAttnFwdSm80INS1_25CollectiveMainloopFwdSm80ILi4ELi1ELb0EN4cute5tupleIJNS5_1CILi128EEENS7_ILi64EEENS7_ILi96EEEEEELi96ENS_6half_tEfNS_4arch4Sm80ELb0ELb0ELb1ELb0ELb1ELb0ELb1ELb0EEENS1_21CollectiveEpilogueFwdINS6_IJS8_SA_S9_EEENS6_IJNS7_ILi1EEESI_SI_EEESC_SE_Li128ELb0ELb1ELb0ELb0EEENS1_19SingleTileSchedulerILb0ELb0ELb1ELi128EEEEEEEEEvNT_6ParamsE)
        .other          _ZN7cutlass13device_kernelIN5flash19enable_sm80_to_sm89INS1_16FlashAttnFwdSm80INS1_25CollectiveMainloopFwdSm80ILi4ELi1ELb0EN4cute5tupleIJNS5_1CILi128EEENS7_ILi64EEENS7_ILi96EEEEEELi96ENS_6half_tEfNS_4arch4Sm80ELb0ELb0ELb1ELb0ELb1ELb0ELb1ELb0EEENS1_21CollectiveEpilogueFwdINS6_IJS8_SA_S9_EEENS6_IJNS7_ILi1EEESI_SI_EEESC_SE_Li128ELb0ELb1ELb0ELb0EEENS1_19SingleTileSchedulerILb0ELb0ELb1ELi128EEEEEEEEEvNT_6ParamsE,@"STO_CUDA_ENTRY STV_DEFAULT"
_ZN7cutlass13device_kernelIN5flash19enable_sm80_to_sm89INS1_16FlashAttnFwdSm80INS1_25CollectiveMainloopFwdSm80ILi4ELi1ELb0EN4cute5tupleIJNS5_1CILi128EEENS7_ILi64EEENS7_ILi96EEEEEELi96ENS_6half_tEfNS_4arch4Sm80ELb0ELb0ELb1ELb0ELb1ELb0ELb1ELb0EEENS1_21CollectiveEpilogueFwdINS6_IJS8_SA_S9_EEENS6_IJNS7_ILi1EEESI_SI_EEESC_SE_Li128ELb0ELb1ELb0ELb0EEENS1_19SingleTileSchedulerILb0ELb0ELb1ELi128EEEEEEEEEvNT_6ParamsE:
[----:B------:R-:W-:Y:S01]  /*0000*/  LDC R1, c[0x0][0x28] ;  /* 0x00000a00ff017b82 */ /* 0x000fe20000000800 */
[----:B------:R-:W-:Y:S05]  /*0010*/  EXIT ;  /* 0x000000000000794d */ /* 0x000fea0003800000 */
.L_x_0:
[----:B------:R-:W-:-:S00]  /*0020*/  BRA `(.L_x_0) ;  /* 0xfffffffc00fc7947 */ /* 0x000fc0000383ffff */
[----:B------:R-:W-:-:S00]  /*0030*/  NOP ;  /* 0x0000000000007918 */ /* 0x000fc00000000000 */
        /* <DEDUP_REMOVED lines=12> */
.L_x_18:


//--------------------- .text._ZN7cutlass13device_kernelIN5flash19enable_sm80_to_sm89INS1_16FlashAttnFwdSm80INS1_25CollectiveMainloopFwdSm80ILi4ELi1ELb0EN4cute5tupleIJNS5_1CILi128EEENS7_ILi64EEENS7_ILi96EEEEEELi96ENS_6half_tEfNS_4arch4Sm80ELb0ELb0ELb1ELb1ELb1ELb0ELb1ELb0EEENS1_21CollectiveEpilogueFwdINS6_IJS8_SA_S9_EEENS6_IJNS7_ILi1EEESI_SI_EEESC_SE_Li128ELb1ELb1ELb0ELb0EEENS1_19SingleTileSchedulerILb1ELb0ELb1ELi128EEEEEEEEEvNT_6ParamsE --------------------------
	.section	.text._ZN7cutlass13device_kernelIN5flash19enable_sm80_to_sm89INS1_16FlashAttnFwdSm80INS1_25CollectiveMainloopFwdSm80ILi4ELi1ELb0EN4cute5tupleIJNS5_1CILi128EEENS7_ILi64EEENS7_ILi96EEEEEELi96ENS_6half_tEfNS_4arch4Sm80ELb0ELb0ELb1ELb1ELb1ELb0ELb1ELb0EEENS1_21CollectiveEpilogueFwdINS6_IJS8_SA_S9_EEENS6_IJNS7_ILi1EEESI_SI_EEESC_SE_Li128ELb1ELb1ELb0ELb0EEENS1_19SingleTileSchedulerILb1ELb0ELb1ELi128EEEEEEEEEvNT_6ParamsE,"ax",@progbits
	.align	128
.text._ZN7cutlass13device_kernelIN5flash19enable_sm80_to_sm89INS1_16FlashAttnFwdSm80INS1_25CollectiveMainloopFwdSm80ILi4ELi1ELb0EN4cute5tupleIJNS5_1CILi128EEENS7_ILi64EEENS7_ILi96EEEEEELi96ENS_6half_tEfNS_4arch4Sm80ELb0ELb0ELb1ELb1ELb1ELb0ELb1ELb0EEENS1_21CollectiveEpilogueFwdINS6_IJS8_SA_S9_EEENS6_IJNS7_ILi1EEESI_SI_EEESC_SE_Li128ELb1ELb1ELb0ELb0EEENS1_19SingleTileSchedulerILb1ELb0ELb1ELi128EEEEEEEEEvNT_6ParamsE:
        .type           _ZN7cutlass13device_kernelIN5flash19enable_sm80_to_sm89INS1_16FlashAttnFwdSm80INS1_25CollectiveMainloopFwdSm80ILi4ELi1ELb0EN4cute5tupleIJNS5_1CILi128EEENS7_ILi64EEENS7_ILi96EEEEEELi96ENS_6half_tEfNS_4arch4Sm80ELb0ELb0ELb1ELb1ELb1ELb0ELb1ELb0EEENS1_21CollectiveEpilogueFwdINS6_IJS8_SA_S9_EEENS6_IJNS7_ILi1EEESI_SI_EEESC_SE_Li128ELb1ELb1ELb0ELb0EEENS1_19SingleTileSchedulerILb1ELb0ELb1ELi128EEEEEEEEEvNT_6ParamsE,@function
        .size           _ZN7cutlass13device_kernelIN5flash19enable_sm80_to_sm89INS1_16FlashAttnFwdSm80INS1_25CollectiveMainloopFwdSm80ILi4ELi1ELb0EN4cute5tupleIJNS5_1CILi128EEENS7_ILi64EEENS7_ILi96EEEEEELi96ENS_6half_tEfNS_4arch4Sm80ELb0ELb0ELb1ELb1ELb1ELb0ELb1ELb0EEENS1_21CollectiveEpilogueFwdINS6_IJS8_SA_S9_EEENS6_IJNS7_ILi1EEESI_SI_EEESC_SE_Li128ELb1ELb1ELb0ELb0EEENS1_19SingleTileSchedulerILb1ELb0ELb1ELi128EEEEEEEEEvNT_6ParamsE,(.L_x_19 - _ZN7cutlass13device_kernelIN5flash19enable_sm80_to_sm89INS1_16FlashAttnFwdSm80INS1_25CollectiveMainloopFwdSm80ILi4ELi1ELb0EN4cute5tupleIJNS5_1CILi128EEENS7_ILi64EEENS7_ILi96EEEEEELi96ENS_6half_tEfNS_4arch4Sm80ELb0ELb0ELb1ELb1ELb1ELb0ELb1ELb0EEENS1_21CollectiveEpilogueFwdINS6_IJS8_SA_S9_EEENS6_IJNS7_ILi1EEESI_SI_EEESC_SE_Li128ELb1ELb1ELb0ELb0EEENS1_19SingleTileSchedulerILb1ELb0ELb1ELi128EEEEEEEEEvNT_6ParamsE)
        .other          _ZN7cutlass13device_kernelIN5flash19enable_sm80_to_sm89INS1_16FlashAttnFwdSm80INS1_25CollectiveMainloopFwdSm80ILi4ELi1ELb0EN4cute5tupleIJNS5_1CILi128EEENS7_ILi64EEENS7_ILi96EEEEEELi96ENS_6half_tEfNS_4arch4Sm80ELb0ELb0ELb1ELb1ELb1ELb0ELb1ELb0EEENS1_21CollectiveEpilogueFwdINS6_IJS8_SA_S9_EEENS6_IJNS7_ILi1EEESI_SI_EEESC_SE_Li128ELb1ELb1ELb0ELb0EEENS1_19SingleTileSchedulerILb1ELb0ELb1ELi128EEEEEEEEEvNT_6ParamsE,@"STO_CUDA_ENTRY STV_DEFAULT"
_ZN7cutlass13device_kernelIN5flash19enable_sm80_to_sm89INS1_16FlashAttnFwdSm80INS1_25CollectiveMainloopFwdSm80ILi4ELi1ELb0EN4cute5tupleIJNS5_1CILi128EEENS7_ILi64EEENS7_ILi96EEEEEELi96ENS_6half_tEfNS_4arch4Sm80ELb0ELb0ELb1ELb1ELb1ELb0ELb1ELb0EEENS1_21CollectiveEpilogueFwdINS6_IJS8_SA_S9_EEENS6_IJNS7_ILi1EEESI_SI_EEESC_SE_Li128ELb1ELb1ELb0ELb0EEENS1_19SingleTileSchedulerILb1ELb0ELb1ELi128EEEEEEEEEvNT_6ParamsE:
[----:B------:R-:W-:Y:S01]  /*0000*/  LDC R1, c[0x0][0x28] ;  /* 0x00000a00ff017b82 */ /* 0x000fe20000000800 */
[----:B------:R-:W-:Y:S05]  /*0010*/  EXIT ;  /* 0x000000000000794d */ /* 0x000fea0003800000 */
.L_x_1:
        /* <DEDUP_REMOVED lines=14> */
.L_x_19:


//--------------------- .text._ZN7cutlass13device_kernelIN5flash19enable_sm80_to_sm89INS1_16FlashAttnFwdSm80INS1_25CollectiveMainloopFwdSm80ILi4ELi1ELb0EN4cute5tupleIJNS5_1CILi128EEENS7_ILi64EEENS7_ILi96EEEEEELi96ENS_6half_tEfNS_4arch4Sm80ELb0ELb0ELb1ELb1ELb1ELb1ELb1ELb0EEENS1_21CollectiveEpilogueFwdINS6_IJS8_SA_S9_EEENS6_IJNS7_ILi1EEESI_SI_EEESC_SE_Li128ELb1ELb1ELb0ELb0EEENS1_19SingleTileSchedulerILb1ELb0ELb1ELi128EEEEEEEEEvNT_6ParamsE --------------------------
	.section	.text._ZN7cutlass13device_kernelIN5flash19enable_sm80_to_sm89INS1_16FlashAttnFwdSm80INS1_25CollectiveMainloopFwdSm80ILi4ELi1ELb0EN4cute5tupleIJNS5_1CILi128EEENS7_ILi64EEENS7_ILi96EEEEEELi96ENS_6half_tEfNS_4arch4Sm80ELb0ELb0ELb1ELb1ELb1ELb1ELb1ELb0EEENS1_21CollectiveEpilogueFwdINS6_IJS8_SA_S9_EEENS6_IJNS7_ILi1EEESI_SI_EEESC_SE_Li128ELb1ELb1ELb0ELb0EEENS1_19SingleTileSchedulerILb1ELb0ELb1ELi128EEEEEEEEEvNT_6ParamsE,"ax",@progbits
	.align	128
.text._ZN7cutlass13device_kernelIN5flash19enable_sm80_to_sm89INS1_16FlashAttnFwdSm80INS1_25CollectiveMainloopFwdSm80ILi4ELi1ELb0EN4cute5tupleIJNS5_1CILi128EEENS7_ILi64EEENS7_ILi96EEEEEELi96ENS_6half_tEfNS_4arch4Sm80ELb0ELb0ELb1ELb1ELb1ELb1ELb1ELb0EEENS1_21CollectiveEpilogueFwdINS6_IJS8_SA_S9_EEENS6_IJNS7_ILi1EEESI_SI_EEESC_SE_Li128ELb1ELb1ELb0ELb0EEENS1_19SingleTileSchedulerILb1ELb0ELb1ELi128EEEEEEEEEvNT_6ParamsE:
        .type           _ZN7cutlass13device_kernelIN5flash19enable_sm80_to_sm89INS1_16FlashAttnFwdSm80INS1_25CollectiveMainloopFwdSm80ILi4ELi1ELb0EN4cute5tupleIJNS5_1CILi128EEENS7_ILi64EEENS7_ILi96EEEEEELi96ENS_6half_tEfNS_4arch4Sm80ELb0ELb0ELb1ELb1ELb1ELb1ELb1ELb0EEENS1_21CollectiveEpilogueFwdINS6_IJS8_SA_S9_EEENS6_IJNS7_ILi1EEESI_SI_EEESC_SE_Li128ELb1ELb1ELb0ELb0EEENS1_19SingleTileSchedulerILb1ELb0ELb1ELi128EEEEEEEEEvNT_6ParamsE,@function
        .size           _ZN7cutlass13device_kernelIN5flash19enable_sm80_to_sm89INS1_16FlashAttnFwdSm80INS1_25CollectiveMainloopFwdSm80ILi4ELi1ELb0EN4cute5tupleIJNS5_1CILi128EEENS7_ILi64EEENS7_ILi96EEEEEELi96ENS_6half_tEfNS_4arch4Sm80ELb0ELb0ELb1ELb1ELb1ELb1ELb1ELb0EEENS1_21CollectiveEpilogueFwdINS6_IJS8_SA_S9_EEENS6_IJNS7_ILi1EEESI_SI_EEESC_SE_Li128ELb1ELb1ELb0ELb0EEENS1_19SingleTileSchedulerILb1ELb0ELb1ELi128EEEEEEEEEvNT_6ParamsE,(.L_x_20 - _ZN7cutlass13device_kernelIN5flash19enable_sm80_to_sm89INS1_16FlashAttnFwdSm80INS1_25CollectiveMainloopFwdSm80ILi4ELi1ELb0EN4cute5tupleIJNS5_1CILi128EEENS7_ILi64EEENS7_ILi96EEEEEELi96ENS_6half_tEfNS_4arch4Sm80ELb0ELb0ELb1ELb1ELb1ELb1ELb1ELb0EEENS1_21CollectiveEpilogueFwdINS6_IJS8_SA_S9_EEENS6_IJNS7_ILi1EEESI_SI_EEESC_SE_Li128ELb1ELb1ELb0ELb0EEENS1_19SingleTileSchedulerILb1ELb0ELb1ELi128EEEEEEEEEvNT_6ParamsE)
        .other          _ZN7cutlass13device_kernelIN5flash19enable_sm80_to_sm89INS1_16FlashAttnFwdSm80INS1_25CollectiveMainloopFwdSm80ILi4ELi1ELb0EN4cute5tupleIJNS5_1CILi128EEENS7_ILi64EEENS7_ILi96EEEEEELi96ENS_6half_tEfNS_4arch4Sm80ELb0ELb0ELb1ELb1ELb1ELb1ELb1ELb0EEENS1_21CollectiveEpilogueFwdINS6_IJS8_SA_S9_EEENS6_IJNS7_ILi1EEESI_SI_EEESC_SE_Li128ELb1ELb1ELb0ELb0EEENS1_19SingleTileSchedulerILb1ELb0ELb1ELi128EEEEEEEEEvNT_6ParamsE,@"STO_CUDA_ENTRY STV_DEFAULT"
_ZN7cutlass13device_kernelIN5flash19enable_sm80_to_sm89INS1_16FlashAttnFwdSm80INS1_25CollectiveMainloopFwdSm80ILi4ELi1ELb0EN4cute5tupleIJNS5_1CILi128EEENS7_ILi64EEENS7_ILi96EEEEEELi96ENS_6half_tEfNS_4arch4Sm80ELb0ELb0ELb1ELb1ELb1ELb1ELb1ELb0EEENS1_21CollectiveEpilogueFwdINS6_IJS8_SA_S9_EEENS6_IJNS7_ILi1EEESI_SI_EEESC_SE_Li128ELb1ELb1ELb0ELb0EEENS1_19SingleTileSchedulerILb1ELb0ELb1ELi128EEEEEEEEEvNT_6ParamsE:
[----:B------:R-:W-:Y:S01]  /*0000*/  LDC R1, c[0x0][0x28] ;  /* 0x00000a00ff017b82 */ /* 0x000fe20000000800 */
[----:B------:R-:W-:Y:S05]  /*0010*/  EXIT ;  /* 0x000000000000794d */ /* 0x000fea0003800000 */
.L_x_2:
        /* <DEDUP_REMOVED lines=14> */
.L_x_20:


//--------------------- .text._ZN7cutlass13device_kernelIN5flash19enable_sm80_to_sm89INS1_16FlashAttnFwdSm80INS1_25CollectiveMainloopFwdSm80ILi4ELi1ELb0EN4cute5tupleIJNS5_1CILi128EEENS7_ILi48EEENS7_ILi96EEEEEELi96ENS_6half_tEfNS_4arch4Sm80ELb0ELb1ELb1ELb0ELb1ELb0ELb1ELb0EEENS1_21CollectiveEpilogueFwdINS6_IJS8_SA_S9_EEENS6_IJNS7_ILi1EEESI_SI_EEESC_SE_Li128ELb0ELb1ELb0ELb0EEENS1_19SingleTileSchedulerILb0ELb0ELb1ELi128EEEEEEEEEvNT_6ParamsE --------------------------
	.section	.text._ZN7cutlass13device_kernelIN5flash19enable_sm80_to_sm89INS1_16FlashAttnFwdSm80INS1_25CollectiveMainloopFwdSm80ILi4ELi1ELb0EN4cute5tupleIJNS5_1CILi128EEENS7_ILi48EEENS7_ILi96EEEEEELi96ENS_6half_tEfNS_4arch4Sm80ELb0ELb1ELb1ELb0ELb1ELb0ELb1ELb0EEENS1_21CollectiveEpilogueFwdINS6_IJS8_SA_S9_EEENS6_IJNS7_ILi1EEESI_SI_EEESC_SE_Li128ELb0ELb1ELb0ELb0EEENS1_19SingleTileSchedulerILb0ELb0ELb1ELi128EEEEEEEEEvNT_6ParamsE,"ax",@progbits
	.align	128
.text._ZN7cutlass13device_kernelIN5flash19enable_sm80_to_sm89INS1_16FlashAttnFwdSm80INS1_25CollectiveMainloopFwdSm80ILi4ELi1ELb0EN4cute5tupleIJNS5_1CILi128EEENS7_ILi48EEENS7_ILi96EEEEEELi96ENS_6half_tEfNS_4arch4Sm80ELb0ELb1ELb1ELb0ELb1ELb0ELb1ELb0EEENS1_21CollectiveEpilogueFwdINS6_IJS8_SA_S9_EEENS6_IJNS7_ILi1EEESI_SI_EEESC_SE_Li128ELb0ELb1ELb0ELb0EEENS1_19SingleTileSchedulerILb0ELb0ELb1ELi128EEEEEEEEEvNT_6ParamsE:
        .type           _ZN7cutlass13device_kernelIN5flash19enable_sm80_to_sm89INS1_16FlashAttnFwdSm80INS1_25CollectiveMainloopFwdSm80ILi4ELi1ELb0EN4cute5tupleIJNS5_1CILi128EEENS7_ILi48EEENS7_ILi96EEEEEELi96ENS_6half_tEfNS_4arch4Sm80ELb0ELb1ELb1ELb0ELb1ELb0ELb1ELb0EEENS1_21CollectiveEpilogueFwdINS6_IJS8_SA_S9_EEENS6_IJNS7_ILi1EEESI_SI_EEESC_SE_Li128ELb0ELb1ELb0ELb0EEENS1_19SingleTileSchedulerILb0ELb0ELb1ELi128EEEEEEEEEvNT_6ParamsE,@function
        .size           _ZN7cutlass13device_kernelIN5flash19enable_sm80_to_sm89INS1_16FlashAttnFwdSm80INS1_25CollectiveMainloopFwdSm80ILi4ELi1ELb0EN4cute5tupleIJNS5_1CILi128EEENS7_ILi48EEENS7_ILi96EEEEEELi96ENS_6half_tEfNS_4arch4Sm80ELb0ELb1ELb1ELb0ELb1ELb0ELb1ELb0EEENS1_21CollectiveEpilogueFwdINS6_IJS8_SA_S9_EEENS6_IJNS7_ILi1EEESI_SI_EEESC_SE_Li128ELb0ELb1ELb0ELb0EEENS1_19SingleTileSchedulerILb0ELb0ELb1ELi128EEEEEEEEEvNT_6ParamsE,(.L_x_21 - _ZN7cutlass13device_kernelIN5flash19enable_sm80_to_sm89INS1_16FlashAttnFwdSm80INS1_25CollectiveMainloopFwdSm80ILi4ELi1ELb0EN4cute5tupleIJNS5_1CILi128EEENS7_ILi48EEENS7_ILi96EEEEEELi96ENS_6half_tEfNS_4arch4Sm80ELb0ELb1ELb1ELb0ELb1ELb0ELb1ELb0EEENS1_21CollectiveEpilogueFwdINS6_IJS8_SA_S9_EEENS6_IJNS7_ILi1EEESI_SI_EEESC_SE_Li128ELb0ELb1ELb0ELb0EEENS1_19SingleTileSchedulerILb0ELb0ELb1ELi128EEEEEEEEEvNT_6ParamsE)
        .other          _ZN7cutlass13device_kernelIN5flash19enable_sm80_to_sm89INS1_16FlashAttnFwdSm80INS1_25CollectiveMainloopFwdSm80ILi4ELi1ELb0EN4cute5tupleIJNS5_1CILi128EEENS7_ILi48EEENS7_ILi96EEEEEELi96ENS_6half_tEfNS_4arch4Sm80ELb0ELb1ELb1ELb0ELb1ELb0ELb1ELb0EEENS1_21CollectiveEpilogueFwdINS6_IJS8_SA_S9_EEENS6_IJNS7_ILi1EEESI_SI_EEESC_SE_Li128ELb0ELb1ELb0ELb0EEENS1_19SingleTileSchedulerILb0ELb0ELb1ELi128EEEEEEEEEvNT_6ParamsE,@"STO_CUDA_ENTRY STV_DEFAULT"
_ZN7cutlass13device_kernelIN5flash19enable_sm80_to_sm89INS1_16FlashAttnFwdSm80INS1_25CollectiveMainloopFwdSm80ILi4ELi1ELb0EN4cute5tupleIJNS5_1CILi128EEENS7_ILi48EEENS7_ILi96EEEEEELi96ENS_6half_tEfNS_4arch4Sm80ELb0ELb1ELb1ELb0ELb1ELb0ELb1ELb0EEENS1_21CollectiveEpilogueFwdINS6_IJS8_SA_S9_EEENS6_IJNS7_ILi1EEESI_SI_EEESC_SE_Li128ELb0ELb1ELb0ELb0EEENS1_19SingleTileSchedulerILb0ELb0ELb1ELi128EEEEEEEEEvNT_6ParamsE:
[----:B------:R-:W-:Y:S01]  /*0000*/  LDC R1, c[0x0][0x28] ;  /* 0x00000a00ff017b82 */ /* 0x000fe20000000800 */
[----:B------:R-:W-:Y:S05]  /*0010*/  EXIT ;  /* 0x000000000000794d */ /* 0x000fea0003800000 */
.L_x_3:
        /* <DEDUP_REMOVED lines=14> */
.L_x_21:


//--------------------- .text._ZN7cutlass13device_kernelIN5flash19enable_sm80_to_sm89INS1_16FlashAttnFwdSm80INS1_25CollectiveMainloopFwdSm80ILi4ELi1ELb0EN4cute5tupleIJNS5_1CILi128EEENS7_ILi48EEENS7_ILi96EEEEEELi96ENS_6half_tEfNS_4arch4Sm80ELb0ELb1ELb1ELb1ELb1ELb0ELb1ELb0EEENS1_21CollectiveEpilogueFwdINS6_IJS8_SA_S9_EEENS6_IJNS7_ILi1EEESI_SI_EEESC_SE_Li128ELb1ELb1ELb0ELb0EEENS1_19SingleTileSchedulerILb1ELb0ELb1ELi128EEEEEEEEEvNT_6ParamsE --------------------------
	.section	.text._ZN7cutlass13device_kernelIN5flash19enable_sm80_to_sm89INS1_16FlashAttnFwdSm80INS1_25CollectiveMainloopFwdSm80ILi4ELi1ELb0EN4cute5tupleIJNS5_1CILi128EEENS7_ILi48EEENS7_ILi96EEEEEELi96ENS_6half_tEfNS_4arch4Sm80ELb0ELb1ELb1ELb1ELb1ELb0ELb1ELb0EEENS1_21CollectiveEpilogueFwdINS6_IJS8_SA_S9_EEENS6_IJNS7_ILi1EEESI_SI_EEESC_SE_Li128ELb1ELb1ELb0ELb0EEENS1_19SingleTileSchedulerILb1ELb0ELb1ELi128EEEEEEEEEvNT_6ParamsE,"ax",@progbits
	.align	128
.text._ZN7cutlass13device_kernelIN5flash19enable_sm80_to_sm89INS1_16FlashAttnFwdSm80INS1_25CollectiveMainloopFwdSm80ILi4ELi1ELb0EN4cute5tupleIJNS5_1CILi128EEENS7_ILi48EEENS7_ILi96EEEEEELi96ENS_6half_tEfNS_4arch4Sm80ELb0ELb1ELb1ELb1ELb1ELb0ELb1ELb0EEENS1_21CollectiveEpilogueFwdINS6_IJS8_SA_S9_EEENS6_IJNS7_ILi1EEESI_SI_EEESC_SE_Li128ELb1ELb1ELb0ELb0EEENS1_19SingleTileSchedulerILb1ELb0ELb1ELi128EEEEEEEEEvNT_6ParamsE:
        .type           _ZN7cutlass13device_kernelIN5flash19enable_sm80_to_sm89INS1_16FlashAttnFwdSm80INS1_25CollectiveMainloopFwdSm80ILi4ELi1ELb0EN4cute5tupleIJNS5_1CILi128EEENS7_ILi48EEENS7_ILi96EEEEEELi96ENS_6half_tEfNS_4arch4Sm80ELb0ELb1ELb1ELb1ELb1ELb0ELb1ELb0EEENS1_21CollectiveEpilogueFwdINS6_IJS8_SA_S9_EEENS6_IJNS7_ILi1EEESI_SI_EEESC_SE_Li128ELb1ELb1ELb0ELb0EEENS1_19SingleTileSchedulerILb1ELb0ELb1ELi128EEEEEEEEEvNT_6ParamsE,@function
        .size           _ZN7cutlass13device_kernelIN5flash19enable_sm80_to_sm89INS1_16FlashAttnFwdSm80INS1_25CollectiveMainloopFwdSm80ILi4ELi1ELb0EN4cute5tupleIJNS5_1CILi128EEENS7_ILi48EEENS7_ILi96EEEEEELi96ENS_6half_tEfNS_4arch4Sm80ELb0ELb1ELb1ELb1ELb1ELb0ELb1ELb0EEENS1_21CollectiveEpilogueFwdINS6_IJS8_SA_S9_EEENS6_IJNS7_ILi1EEESI_SI_EEESC_SE_Li128ELb1ELb1ELb0ELb0EEENS1_19SingleTileSchedulerILb1ELb0ELb1ELi128EEEEEEEEEvNT_6ParamsE,(.L_x_22 - _ZN7cutlass13device_kernelIN5flash19enable_sm80_to_sm89INS1_16FlashAttnFwdSm80INS1_25CollectiveMainloopFwdSm80ILi4ELi1ELb0EN4cute5tupleIJNS5_1CILi128EEENS7_ILi48EEENS7_ILi96EEEEEELi96ENS_6half_tEfNS_4arch4Sm80ELb0ELb1ELb1ELb1ELb1ELb0ELb1ELb0EEENS1_21CollectiveEpilogueFwdINS6_IJS8_SA_S9_EEENS6_IJNS7_ILi1EEESI_SI_EEESC_SE_Li128ELb1ELb1ELb0ELb0EEENS1_19SingleTileSchedulerILb1ELb0ELb1ELi128EEEEEEEEEvNT_6ParamsE)
        .other          _ZN7cutlass13device_kernelIN5flash19enable_sm80_to_sm89INS1_16FlashAttnFwdSm80INS1_25CollectiveMainloopFwdSm80ILi4ELi1ELb0EN4cute5tupleIJNS5_1CILi128EEENS7_ILi48EEENS7_ILi96EEEEEELi96ENS_6half_tEfNS_4arch4Sm80ELb0ELb1ELb1ELb1ELb1ELb0ELb1ELb0EEENS1_21CollectiveEpilogueFwdINS6_IJS8_SA_S9_EEENS6_IJNS7_ILi1EEESI_SI_EEESC_SE_Li128ELb1ELb1ELb0ELb0EEENS1_19SingleTileSchedulerILb1ELb0ELb1ELi128EEEEEEEEEvNT_6ParamsE,@"STO_CUDA_ENTRY STV_DEFAULT"
_ZN7cutlass13device_kernelIN5flash19enable_sm80_to_sm89INS1_16FlashAttnFwdSm80INS1_25CollectiveMainloopFwdSm80ILi4ELi1ELb0EN4cute5tupleIJNS5_1CILi128EEENS7_ILi48EEENS7_ILi96EEEEEELi96ENS_6half_tEfNS_4arch4Sm80ELb0ELb1ELb1ELb1ELb1ELb0ELb1ELb0EEENS1_21CollectiveEpilogueFwdINS6_IJS8_SA_S9_EEENS6_IJNS7_ILi1EEESI_SI_EEESC_SE_Li128ELb1ELb1ELb0ELb0EEENS1_19SingleTileSchedulerILb1ELb0ELb1ELi128EEEEEEEEEvNT_6ParamsE:
[----:B------:R-:W-:Y:S01]  /*0000*/  LDC R1, c[0x0][0x28] ;  /* 0x00000a00ff017b82 */ /* 0x000fe20000000800 */
[----:B------:R-:W-:Y:S05]  /*0010*/  EXIT ;  /* 0x000000000000794d */ /* 0x000fea0003800000 */
.L_x_4:
        /* <DEDUP_REMOVED lines=14> */
.L_x_22:


//--------------------- .text._ZN7cutlass13device_kernelIN5flash19enable_sm80_to_sm89INS1_16FlashAttnFwdSm80INS1_25CollectiveMainloopFwdSm80ILi4ELi1ELb0EN4cute5tupleIJNS5_1CILi128EEENS7_ILi48EEENS7_ILi96EEEEEELi96ENS_6half_tEfNS_4arch4Sm80ELb0ELb1ELb1ELb1ELb1ELb1ELb1ELb0EEENS1_21CollectiveEpilogueFwdINS6_IJS8_SA_S9_EEENS6_IJNS7_ILi1EEESI_SI_EEESC_SE_Li128ELb1ELb1ELb0ELb0EEENS1_19SingleTileSchedulerILb1ELb0ELb1ELi128EEEEEEEEEvNT_6ParamsE --------------------------
	.section	.text._ZN7cutlass13device_kernelIN5flash19enable_sm80_to_sm89INS1_16FlashAttnFwdSm80INS1_25CollectiveMainloopFwdSm80ILi4ELi1ELb0EN4cute5tupleIJNS5_1CILi128EEENS7_ILi48EEENS7_ILi96EEEEEELi96ENS_6half_tEfNS_4arch4Sm80ELb0ELb1ELb1ELb1ELb1ELb1ELb1ELb0EEENS1_21CollectiveEpilogueFwdINS6_IJS8_SA_S9_EEENS6_IJNS7_ILi1EEESI_SI_EEESC_SE_Li128ELb1ELb1ELb0ELb0EEENS1_19SingleTileSchedulerILb1ELb0ELb1ELi128EEEEEEEEEvNT_6ParamsE,"ax",@progbits
	.align	128
.text._ZN7cutlass13device_kernelIN5flash19enable_sm80_to_sm89INS1_16FlashAttnFwdSm80INS1_25CollectiveMainloopFwdSm80ILi4ELi1ELb0EN4cute5tupleIJNS5_1CILi128EEENS7_ILi48EEENS7_ILi96EEEEEELi96ENS_6half_tEfNS_4arch4Sm80ELb0ELb1ELb1ELb1ELb1ELb1ELb1ELb0EEENS1_21CollectiveEpilogueFwdINS6_IJS8_SA_S9_EEENS6_IJNS7_ILi1EEESI_SI_EEESC_SE_Li128ELb1ELb1ELb0ELb0EEENS1_19SingleTileSchedulerILb1ELb0ELb1ELi128EEEEEEEEEvNT_6ParamsE:
        .type           _ZN7cutlass13device_kernelIN5flash19enable_sm80_to_sm89INS1_16FlashAttnFwdSm80INS1_25CollectiveMainloopFwdSm80ILi4ELi1ELb0EN4cute5tupleIJNS5_1CILi128EEENS7_ILi48EEENS7_ILi96EEEEEELi96ENS_6half_tEfNS_4arch4Sm80ELb0ELb1ELb1ELb1ELb1ELb1ELb1ELb0EEENS1_21CollectiveEpilogueFwdINS6_IJS8_SA_S9_EEENS6_IJNS7_ILi1EEESI_SI_EEESC_SE_Li128ELb1ELb1ELb0ELb0EEENS1_19SingleTileSchedulerILb1ELb0ELb1ELi128EEEEEEEEEvNT_6ParamsE,@function
        .size           _ZN7cutlass13device_kernelIN5flash19enable_sm80_to_sm89INS1_16FlashAttnFwdSm80INS1_25CollectiveMainloopFwdSm80ILi4ELi1ELb0EN4cute5tupleIJNS5_1CILi128EEENS7_ILi48EEENS7_ILi96EEEEEELi96ENS_6half_tEfNS_4arch4Sm80ELb0ELb1ELb1ELb1ELb1ELb1ELb1ELb0EEENS1_21CollectiveEpilogueFwdINS6_IJS8_SA_S9_EEENS6_IJNS7_ILi1EEESI_SI_EEESC_SE_Li128ELb1ELb1ELb0ELb0EEENS1_19SingleTileSchedulerILb1ELb0ELb1ELi128EEEEEEEEEvNT_6ParamsE,(.L_x_23 - _ZN7cutlass13device_kernelIN5flash19enable_sm80_to_sm89INS1_16FlashAttnFwdSm80INS1_25CollectiveMainloopFwdSm80ILi4ELi1ELb0EN4cute5tupleIJNS5_1CILi128EEENS7_ILi48EEENS7_ILi96EEEEEELi96ENS_6half_tEfNS_4arch4Sm80ELb0ELb1ELb1ELb1ELb1ELb1ELb1ELb0EEENS1_21CollectiveEpilogueFwdINS6_IJS8_SA_S9_EEENS6_IJNS7_ILi1EEESI_SI_EEESC_SE_Li128ELb1ELb1ELb0ELb0EEENS1_19SingleTileSchedulerILb1ELb0ELb1ELi128EEEEEEEEEvNT_6ParamsE)
        .other          _ZN7cutlass13device_kernelIN5flash19enable_sm80_to_sm89INS1_16FlashAttnFwdSm80INS1_25CollectiveMainloopFwdSm80ILi4ELi1ELb0EN4cute5tupleIJNS5_1CILi128EEENS7_ILi48EEENS7_ILi96EEEEEELi96ENS_6half_tEfNS_4arch4Sm80ELb0ELb1ELb1ELb1ELb1ELb1ELb1ELb0EEENS1_21CollectiveEpilogueFwdINS6_IJS8_SA_S9_EEENS6_IJNS7_ILi1EEESI_SI_EEESC_SE_Li128ELb1ELb1ELb0ELb0EEENS1_19SingleTileSchedulerILb1ELb0ELb1ELi128EEEEEEEEEvNT_6ParamsE,@"STO_CUDA_ENTRY STV_DEFAULT"
_ZN7cutlass13device_kernelIN5flash19enable_sm80_to_sm89INS1_16FlashAttnFwdSm80INS1_25CollectiveMainloopFwdSm80ILi4ELi1ELb0EN4cute5tupleIJNS5_1CILi128EEENS7_ILi48EEENS7_ILi96EEEEEELi96ENS_6half_tEfNS_4arch4Sm80ELb0ELb1ELb1ELb1ELb1ELb1ELb1ELb0EEENS1_21CollectiveEpilogueFwdINS6_IJS8_SA_S9_EEENS6_IJNS7_ILi1EEESI_SI_EEESC_SE_Li128ELb1ELb1ELb0ELb0EEENS1_19SingleTileSchedulerILb1ELb0ELb1ELi128EEEEEEEEEvNT_6ParamsE:
[----:B------:R-:W-:Y:S01]  /*0000*/  LDC R1, c[0x0][0x28] ;  /* 0x00000a00ff017b82 */ /* 0x000fe20000000800 */
[----:B------:R-:W-:Y:S05]  /*0010*/  EXIT ;  /* 0x000000000000794d */ /* 0x000fea0003800000 */
.L_x_5:
        /* <DEDUP_REMOVED lines=14> */
.L_x_23:


//--------------------- .text._ZN7cutlass13device_kernelIN5flash19enable_sm80_to_sm89INS1_16FlashAttnFwdSm80INS1_25CollectiveMainloopFwdSm80ILi4ELi1ELb0EN4cute5tupleIJNS5_1CILi128EEENS7_ILi64EEENS7_ILi96EEEEEELi96ENS_6half_tEfNS_4arch4Sm80ELb1ELb0ELb1ELb0ELb1ELb0ELb1ELb0EEENS1_21CollectiveEpilogueFwdINS6_IJS8_SA_S9_EEENS6_IJNS7_ILi1EEESI_SI_EEESC_SE_Li128ELb0ELb1ELb0ELb0EEENS1_30DynamicPersistentTileSchedulerILi128ELi128ELb0ELb1ELb0EEEEEEEEEvNT_6ParamsE --------------------------
	.section	.text._ZN7cutlass13device_kernelIN5flash19enable_sm80_to_sm89INS1_16FlashAttnFwdSm80INS1_25CollectiveMainloopFwdSm80ILi4ELi1ELb0EN4cute5tupleIJNS5_1CILi128EEENS7_ILi64EEENS7_ILi96EEEEEELi96ENS_6half_tEfNS_4arch4Sm80ELb1ELb0ELb1ELb0ELb1ELb0ELb1ELb0EEENS1_21CollectiveEpilogueFwdINS6_IJS8_SA_S9_EEENS6_IJNS7_ILi1EEESI_SI_EEESC_SE_Li128ELb0ELb1ELb0ELb0EEENS1_30DynamicPersistentTileSchedulerILi128ELi128ELb0ELb1ELb0EEEEEEEEEvNT_6ParamsE,"ax",@progbits
	.align	128
.text._ZN7cutlass13device_kernelIN5flash19enable_sm80_to_sm89INS1_16FlashAttnFwdSm80INS1_25CollectiveMainloopFwdSm80ILi4ELi1ELb0EN4cute5tupleIJNS5_1CILi128EEENS7_ILi64EEENS7_ILi96EEEEEELi96ENS_6half_tEfNS_4arch4Sm80ELb1ELb0ELb1ELb0ELb1ELb0ELb1ELb0EEENS1_21CollectiveEpilogueFwdINS6_IJS8_SA_S9_EEENS6_IJNS7_ILi1EEESI_SI_EEESC_SE_Li128ELb0ELb1ELb0ELb0EEENS1_30DynamicPersistentTileSchedulerILi128ELi128ELb0ELb1ELb0EEEEEEEEEvNT_6ParamsE:
        .type           _ZN7cutlass13device_kernelIN5flash19enable_sm80_to_sm89INS1_16FlashAttnFwdSm80INS1_25CollectiveMainloopFwdSm80ILi4ELi1ELb0EN4cute5tupleIJNS5_1CILi128EEENS7_ILi64EEENS7_ILi96EEEEEELi96ENS_6half_tEfNS_4arch4Sm80ELb1ELb0ELb1ELb0ELb1ELb0ELb1ELb0EEENS1_21CollectiveEpilogueFwdINS6_IJS8_SA_S9_EEENS6_IJNS7_ILi1EEESI_SI_EEESC_SE_Li128ELb0ELb1ELb0ELb0EEENS1_30DynamicPersistentTileSchedulerILi128ELi128ELb0ELb1ELb0EEEEEEEEEvNT_6ParamsE,@function
        .size           _ZN7cutlass13device_kernelIN5flash19enable_sm80_to_sm89INS1_16FlashAttnFwdSm80INS1_25CollectiveMainloopFwdSm80ILi4ELi1ELb0EN4cute5tupleIJNS5_1CILi128EEENS7_ILi64EEENS7_ILi96EEEEEELi96ENS_6half_tEfNS_4arch4Sm80ELb1ELb0ELb1ELb0ELb1ELb0ELb1ELb0EEENS1_21CollectiveEpilogueFwdINS6_IJS8_SA_S9_EEENS6_IJNS7_ILi1EEESI_SI_EEESC_SE_Li128ELb0ELb1ELb0ELb0EEENS1_30DynamicPersistentTileSchedulerILi128ELi128ELb0ELb1ELb0EEEEEEEEEvNT_6ParamsE,(.L_x_24 - _ZN7cutlass13device_kernelIN5flash19enable_sm80_to_sm89INS1_16FlashAttnFwdSm80INS1_25CollectiveMainloopFwdSm80ILi4ELi1ELb0EN4cute5tupleIJNS5_1CILi128EEENS7_ILi64EEENS7_ILi96EEEEEELi96ENS_6half_tEfNS_4arch4Sm80ELb1ELb0ELb1ELb0ELb1ELb0ELb1ELb0EEENS1_21CollectiveEpilogueFwdINS6_IJS8_SA_S9_EEENS6_IJNS7_ILi1EEESI_SI_EEESC_SE_Li128ELb0ELb1ELb0ELb0EEENS1_30DynamicPersistentTileSchedulerILi128ELi128ELb0ELb1ELb0EEEEEEEEEvNT_6ParamsE)
        .other          _ZN7cutlass13device_kernelIN5flash19enable_sm80_to_sm89INS1_16FlashAttnFwdSm80INS1_25CollectiveMainloopFwdSm80ILi4ELi1ELb0EN4cute5tupleIJNS5_1CILi128EEENS7_ILi64EEENS7_ILi96EEEEEELi96ENS_6half_tEfNS_4arch4Sm80ELb1ELb0ELb1ELb0ELb1ELb0ELb1ELb0EEENS1_21CollectiveEpilogueFwdINS6_IJS8_SA_S9_EEENS6_IJNS7_ILi1EEESI_SI_EEESC_SE_Li128ELb0ELb1ELb0ELb0EEENS1_30DynamicPersistentTileSchedulerILi128ELi128ELb0ELb1ELb0EEEEEEEEEvNT_6ParamsE,@"STO_CUDA_ENTRY STV_DEFAULT"
_ZN7cutlass13device_kernelIN5flash19enable_sm80_to_sm89INS1_16FlashAttnFwdSm80INS1_25CollectiveMainloopFwdSm80ILi4ELi1ELb0EN4cute5tupleIJNS5_1CILi128EEENS7_ILi64EEENS7_ILi96EEEEEELi96ENS_6half_tEfNS_4arch4Sm80ELb1ELb0ELb1ELb0ELb1ELb0ELb1ELb0EEENS1_21CollectiveEpilogueFwdINS6_IJS8_SA_S9_EEENS6_IJNS7_ILi1EEESI_SI_EEESC_SE_Li128ELb0ELb1ELb0ELb0EEENS1_30DynamicPersistentTileSchedulerILi128ELi128ELb0ELb1ELb0EEEEEEEEEvNT_6ParamsE:
[----:B------:R-:W-:Y:S01]  /*0000*/  LDC R1, c[0x0][0x28] ;  /* 0x00000a00ff017b82 */ /* 0x000fe20000000800 */
[----:B------:R-:W-:Y:S05]  /*0010*/  EXIT ;  /* 0x000000000000794d */ /* 0x000fea0003800000 */
.L_x_6:
        /* <DEDUP_REMOVED lines=14> */
.L_x_24:


//--------------------- .text._ZN7cutlass13device_kernelIN5flash19enable_sm80_to_sm89INS1_16FlashAttnFwdSm80INS1_25CollectiveMainloopFwdSm80ILi4ELi1ELb0EN4cute5tupleIJNS5_1CILi128EEENS7_ILi64EEENS7_ILi96EEEEEELi96ENS_6half_tEfNS_4arch4Sm80ELb1ELb0ELb1ELb1ELb1ELb0ELb1ELb0EEENS1_21CollectiveEpilogueFwdINS6_IJS8_SA_S9_EEENS6_IJNS7_ILi1EEESI_SI_EEESC_SE_Li128ELb1ELb1ELb0ELb0EEENS1_19SingleTileSchedulerILb1ELb0ELb1ELi128EEEEEEEEEvNT_6ParamsE --------------------------
	.section	.text._ZN7cutlass13device_kernelIN5flash19enable_sm80_to_sm89INS1_16FlashAttnFwdSm80INS1_25CollectiveMainloopFwdSm80ILi4ELi1ELb0EN4cute5tupleIJNS5_1CILi128EEENS7_ILi64EEENS7_ILi96EEEEEELi96ENS_6half_tEfNS_4arch4Sm80ELb1ELb0ELb1ELb1ELb1ELb0ELb1ELb0EEENS1_21CollectiveEpilogueFwdINS6_IJS8_SA_S9_EEENS6_IJNS7_ILi1EEESI_SI_EEESC_SE_Li128ELb1ELb1ELb0ELb0EEENS1_19SingleTileSchedulerILb1ELb0ELb1ELi128EEEEEEEEEvNT_6ParamsE,"ax",@progbits
	.align	128
.text._ZN7cutlass13device_kernelIN5flash19enable_sm80_to_sm89INS1_16FlashAttnFwdSm80INS1_25CollectiveMainloopFwdSm80ILi4ELi1ELb0EN4cute5tupleIJNS5_1CILi128EEENS7_ILi64EEENS7_ILi96EEEEEELi96ENS_6half_tEfNS_4arch4Sm80ELb1ELb0ELb1ELb1ELb1ELb0ELb1ELb0EEENS1_21CollectiveEpilogueFwdINS6_IJS8_SA_S9_EEENS6_IJNS7_ILi1EEESI_SI_EEESC_SE_Li128ELb1ELb1ELb0ELb0EEENS1_19SingleTileSchedulerILb1ELb0ELb1ELi128EEEEEEEEEvNT_6ParamsE:
        .type           _ZN7cutlass13device_kernelIN5flash19enable_sm80_to_sm89INS1_16FlashAttnFwdSm80INS1_25CollectiveMainloopFwdSm80ILi4ELi1ELb0EN4cute5tupleIJNS5_1CILi128EEENS7_ILi64EEENS7_ILi96EEEEEELi96ENS_6half_tEfNS_4arch4Sm80ELb1ELb0ELb1ELb1ELb1ELb0ELb1ELb0EEENS1_21CollectiveEpilogueFwdINS6_IJS8_SA_S9_EEENS6_IJNS7_ILi1EEESI_SI_EEESC_SE_Li128ELb1ELb1ELb0ELb0EEENS1_19SingleTileSchedulerILb1ELb0ELb1ELi128EEEEEEEEEvNT_6ParamsE,@function
        .size           _ZN7cutlass13device_kernelIN5flash19enable_sm80_to_sm89INS1_16FlashAttnFwdSm80INS1_25CollectiveMainloopFwdSm80ILi4ELi1ELb0EN4cute5tupleIJNS5_1CILi128EEENS7_ILi64EEENS7_ILi96EEEEEELi96ENS_6half_tEfNS_4arch4Sm80ELb1ELb0ELb1ELb1ELb1ELb0ELb1ELb0EEENS1_21CollectiveEpilogueFwdINS6_IJS8_SA_S9_EEENS6_IJNS7_ILi1EEESI_SI_EEESC_SE_Li128ELb1ELb1ELb0ELb0EEENS1_19SingleTileSchedulerILb1ELb0ELb1ELi128EEEEEEEEEvNT_6ParamsE,(.L_x_25 - _ZN7cutlass13device_kernelIN5flash19enable_sm80_to_sm89INS1_16FlashAttnFwdSm80INS1_25CollectiveMainloopFwdSm80ILi4ELi1ELb0EN4cute5tupleIJNS5_1CILi128EEENS7_ILi64EEENS7_ILi96EEEEEELi96ENS_6half_tEfNS_4arch4Sm80ELb1ELb0ELb1ELb1ELb1ELb0ELb1ELb0EEENS1_21CollectiveEpilogueFwdINS6_IJS8_SA_S9_EEENS6_IJNS7_ILi1EEESI_SI_EEESC_SE_Li128ELb1ELb1ELb0ELb0EEENS1_19SingleTileSchedulerILb1ELb0ELb1ELi128EEEEEEEEEvNT_6ParamsE)
        .other          _ZN7cutlass13device_kernelIN5flash19enable_sm80_to_sm89INS1_16FlashAttnFwdSm80INS1_25CollectiveMainloopFwdSm80ILi4ELi1ELb0EN4cute5tupleIJNS5_1CILi128EEENS7_ILi64EEENS7_ILi96EEEEEELi96ENS_6half_tEfNS_4arch4Sm80ELb1ELb0ELb1ELb1ELb1ELb0ELb1ELb0EEENS1_21CollectiveEpilogueFwdINS6_IJS8_SA_S9_EEENS6_IJNS7_ILi1EEESI_SI_EEESC_SE_Li128ELb1ELb1ELb0ELb0EEENS1_19SingleTileSchedulerILb1ELb0ELb1ELi128EEEEEEEEEvNT_6ParamsE,@"STO_CUDA_ENTRY STV_DEFAULT"
_ZN7cutlass13device_kernelIN5flash19enable_sm80_to_sm89INS1_16FlashAttnFwdSm80INS1_25CollectiveMainloopFwdSm80ILi4ELi1ELb0EN4cute5tupleIJNS5_1CILi128EEENS7_ILi64EEENS7_ILi96EEEEEELi96ENS_6half_tEfNS_4arch4Sm80ELb1ELb0ELb1ELb1ELb1ELb0ELb1ELb0EEENS1_21CollectiveEpilogueFwdINS6_IJS8_SA_S9_EEENS6_IJNS7_ILi1EEESI_SI_EEESC_SE_Li128ELb1ELb1ELb0ELb0EEENS1_19SingleTileSchedulerILb1ELb0ELb1ELi128EEEEEEEEEvNT_6ParamsE:
[----:B------:R-:W-:Y:S01]  /*0000*/  LDC R1, c[0x0][0x28] ;  /* 0x00000a00ff017b82 */ /* 0x000fe20000000800 */
[----:B------:R-:W-:Y:S05]  /*0010*/  EXIT ;  /* 0x000000000000794d */ /* 0x000fea0003800000 */
.L_x_7:
        /* <DEDUP_REMOVED lines=14> */
.L_x_25:


//--------------------- .text._ZN7cutlass13device_kernelIN5flash19enable_sm80_to_sm89INS1_16FlashAttnFwdSm80INS1_25CollectiveMainloopFwdSm80ILi4ELi1ELb0EN4cute5tupleIJNS5_1CILi128EEENS7_ILi64EEENS7_ILi96EEEEEELi96ENS_6half_tEfNS_4arch4Sm80ELb1ELb0ELb1ELb1ELb1ELb1ELb1ELb0EEENS1_21CollectiveEpilogueFwdINS6_IJS8_SA_S9_EEENS6_IJNS7_ILi1EEESI_SI_EEESC_SE_Li128ELb1ELb1ELb0ELb0EEENS1_19SingleTileSchedulerILb1ELb0ELb1ELi128EEEEEEEEEvNT_6ParamsE --------------------------
	.section	.text._ZN7cutlass13device_kernelIN5flash19enable_sm80_to_sm89INS1_16FlashAttnFwdSm80INS1_25CollectiveMainloopFwdSm80ILi4ELi1ELb0EN4cute5tupleIJNS5_1CILi128EEENS7_ILi64EEENS7_ILi96EEEEEELi96ENS_6half_tEfNS_4arch4Sm80ELb1ELb0ELb1ELb1ELb1ELb1ELb1ELb0EEENS1_21CollectiveEpilogueFwdINS6_IJS8_SA_S9_EEENS6_IJNS7_ILi1EEESI_SI_EEESC_SE_Li128ELb1ELb1ELb0ELb0EEENS1_19SingleTileSchedulerILb1ELb0ELb1ELi128EEEEEEEEEvNT_6ParamsE,"ax",@progbits
	.align	128
.text._ZN7cutlass13device_kernelIN5flash19enable_sm80_to_sm89INS1_16FlashAttnFwdSm80INS1_25CollectiveMainloopFwdSm80ILi4ELi1ELb0EN4cute5tupleIJNS5_1CILi128EEENS7_ILi64EEENS7_ILi96EEEEEELi96ENS_6half_tEfNS_4arch4Sm80ELb1ELb0ELb1ELb1ELb1ELb1ELb1ELb0EEENS1_21CollectiveEpilogueFwdINS6_IJS8_SA_S9_EEENS6_IJNS7_ILi1EEESI_SI_EEESC_SE_Li128ELb1ELb1ELb0ELb0EEENS1_19SingleTileSchedulerILb1ELb0ELb1ELi128EEEEEEEEEvNT_6ParamsE:
        .type           _ZN7cutlass13device_kernelIN5flash19enable_sm80_to_sm89INS1_16FlashAttnFwdSm80INS1_25CollectiveMainloopFwdSm80ILi4ELi1ELb0EN4cute5tupleIJNS5_1CILi128EEENS7_ILi64EEENS7_ILi96EEEEEELi96ENS_6half_tEfNS_4arch4Sm80ELb1ELb0ELb1ELb1ELb1ELb1ELb1ELb0EEENS1_21CollectiveEpilogueFwdINS6_IJS8_SA_S9_EEENS6_IJNS7_ILi1EEESI_SI_EEESC_SE_Li128ELb1ELb1ELb0ELb0EEENS1_19SingleTileSchedulerILb1ELb0ELb1ELi128EEEEEEEEEvNT_6ParamsE,@function
        .size           _ZN7cutlass13device_kernelIN5flash19enable_sm80_to_sm89INS1_16FlashAttnFwdSm80INS1_25CollectiveMainloopFwdSm80ILi4ELi1ELb0EN4cute5tupleIJNS5_1CILi128EEENS7_ILi64EEENS7_ILi96EEEEEELi96ENS_6half_tEfNS_4arch4Sm80ELb1ELb0ELb1ELb1ELb1ELb1ELb1ELb0EEENS1_21CollectiveEpilogueFwdINS6_IJS8_SA_S9_EEENS6_IJNS7_ILi1EEESI_SI_EEESC_SE_Li128ELb1ELb1ELb0ELb0EEENS1_19SingleTileSchedulerILb1ELb0ELb1ELi128EEEEEEEEEvNT_6ParamsE,(.L_x_26 - _ZN7cutlass13device_kernelIN5flash19enable_sm80_to_sm89INS1_16FlashAttnFwdSm80INS1_25CollectiveMainloopFwdSm80ILi4ELi1ELb0EN4cute5tupleIJNS5_1CILi128EEENS7_ILi64EEENS7_ILi96EEEEEELi96ENS_6half_tEfNS_4arch4Sm80ELb1ELb0ELb1ELb1ELb1ELb1ELb1ELb0EEENS1_21CollectiveEpilogueFwdINS6_IJS8_SA_S9_EEENS6_IJNS7_ILi1EEESI_SI_EEESC_SE_Li128ELb1ELb1ELb0ELb0EEENS1_19SingleTileSchedulerILb1ELb0ELb1ELi128EEEEEEEEEvNT_6ParamsE)
        .other          _ZN7cutlass13device_kernelIN5flash19enable_sm80_to_sm89INS1_16FlashAttnFwdSm80INS1_25CollectiveMainloopFwdSm80ILi4ELi1ELb0EN4cute5tupleIJNS5_1CILi128EEENS7_ILi64EEENS7_ILi96EEEEEELi96ENS_6half_tEfNS_4arch4Sm80ELb1ELb0ELb1ELb1ELb1ELb1ELb1ELb0EEENS1_21CollectiveEpilogueFwdINS6_IJS8_SA_S9_EEENS6_IJNS7_ILi1EEESI_SI_EEESC_SE_Li128ELb1ELb1ELb0ELb0EEENS1_19SingleTileSchedulerILb1ELb0ELb1ELi128EEEEEEEEEvNT_6ParamsE,@"STO_CUDA_ENTRY STV_DEFAULT"
_ZN7cutlass13device_kernelIN5flash19enable_sm80_to_sm89INS1_16FlashAttnFwdSm80INS1_25CollectiveMainloopFwdSm80ILi4ELi1ELb0EN4cute5tupleIJNS5_1CILi128EEENS7_ILi64EEENS7_ILi96EEEEEELi96ENS_6half_tEfNS_4arch4Sm80ELb1ELb0ELb1ELb1ELb1ELb1ELb1ELb0EEENS1_21CollectiveEpilogueFwdINS6_IJS8_SA_S9_EEENS6_IJNS7_ILi1EEESI_SI_EEESC_SE_Li128ELb1ELb1ELb0ELb0EEENS1_19SingleTileSchedulerILb1ELb0ELb1ELi128EEEEEEEEEvNT_6ParamsE:
[----:B------:R-:W-:Y:S01]  /*0000*/  LDC R1, c[0x0][0x28] ;  /* 0x00000a00ff017b82 */ /* 0x000fe20000000800 */
[----:B------:R-:W-:Y:S05]  /*0010*/  EXIT ;  /* 0x000000000000794d */ /* 0x000fea0003800000 */
.L_x_8:
        /* <DEDUP_REMOVED lines=14> */
.L_x_26:


//--------------------- .text._ZN7cutlass13device_kernelIN5flash19enable_sm80_to_sm89INS1_16FlashAttnFwdSm80INS1_25CollectiveMainloopFwdSm80ILi4ELi1ELb0EN4cute5tupleIJNS5_1CILi128EEENS7_ILi64EEENS7_ILi96EEEEEELi96ENS_6half_tEfNS_4arch4Sm80ELb0ELb0ELb0ELb0ELb1ELb0ELb1ELb0EEENS1_21CollectiveEpilogueFwdINS6_IJS8_SA_S9_EEENS6_IJNS7_ILi1EEESI_SI_EEESC_SE_Li128ELb0ELb1ELb0ELb0EEENS1_19SingleTileSchedulerILb0ELb0ELb1ELi128EEEEEEEEEvNT_6ParamsE --------------------------
	.section	.text._ZN7cutlass13device_kernelIN5flash19enable_sm80_to_sm89INS1_16FlashAttnFwdSm80INS1_25CollectiveMainloopFwdSm80ILi4ELi1ELb0EN4cute5tupleIJNS5_1CILi128EEENS7_ILi64EEENS7_ILi96EEEEEELi96ENS_6half_tEfNS_4arch4Sm80ELb0ELb0ELb0ELb0ELb1ELb0ELb1ELb0EEENS1_21CollectiveEpilogueFwdINS6_IJS8_SA_S9_EEENS6_IJNS7_ILi1EEESI_SI_EEESC_SE_Li128ELb0ELb1ELb0ELb0EEENS1_19SingleTileSchedulerILb0ELb0ELb1ELi128EEEEEEEEEvNT_6ParamsE,"ax",@progbits
	.align	128
.text._ZN7cutlass13device_kernelIN5flash19enable_sm80_to_sm89INS1_16FlashAttnFwdSm80INS1_25CollectiveMainloopFwdSm80ILi4ELi1ELb0EN4cute5tupleIJNS5_1CILi128EEENS7_ILi64EEENS7_ILi96EEEEEELi96ENS_6half_tEfNS_4arch4Sm80ELb0ELb0ELb0ELb0ELb1ELb0ELb1ELb0EEENS1_21CollectiveEpilogueFwdINS6_IJS8_SA_S9_EEENS6_IJNS7_ILi1EEESI_SI_EEESC_SE_Li128ELb0ELb1ELb0ELb0EEENS1_19SingleTileSchedulerILb0ELb0ELb1ELi128EEEEEEEEEvNT_6ParamsE:
        .type           _ZN7cutlass13device_kernelIN5flash19enable_sm80_to_sm89INS1_16FlashAttnFwdSm80INS1_25CollectiveMainloopFwdSm80ILi4ELi1ELb0EN4cute5tupleIJNS5_1CILi128EEENS7_ILi64EEENS7_ILi96EEEEEELi96ENS_6half_tEfNS_4arch4Sm80ELb0ELb0ELb0ELb0ELb1ELb0ELb1ELb0EEENS1_21CollectiveEpilogueFwdINS6_IJS8_SA_S9_EEENS6_IJNS7_ILi1EEESI_SI_EEESC_SE_Li128ELb0ELb1ELb0ELb0EEENS1_19SingleTileSchedulerILb0ELb0ELb1ELi128EEEEEEEEEvNT_6ParamsE,@function
        .size           _ZN7cutlass13device_kernelIN5flash19enable_sm80_to_sm89INS1_16FlashAttnFwdSm80INS1_25CollectiveMainloopFwdSm80ILi4ELi1ELb0EN4cute5tupleIJNS5_1CILi128EEENS7_ILi64EEENS7_ILi96EEEEEELi96ENS_6half_tEfNS_4arch4Sm80ELb0ELb0ELb0ELb0ELb1ELb0ELb1ELb0EEENS1_21CollectiveEpilogueFwdINS6_IJS8_SA_S9_EEENS6_IJNS7_ILi1EEESI_SI_EEESC_SE_Li128ELb0ELb1ELb0ELb0EEENS1_19SingleTileSchedulerILb0ELb0ELb1ELi128EEEEEEEEEvNT_6ParamsE,(.L_x_27 - _ZN7cutlass13device_kernelIN5flash19enable_sm80_to_sm89INS1_16FlashAttnFwdSm80INS1_25CollectiveMainloopFwdSm80ILi4ELi1ELb0EN4cute5tupleIJNS5_1CILi128EEENS7_ILi64EEENS7_ILi96EEEEEELi96ENS_6half_tEfNS_4arch4Sm80ELb0ELb0ELb0ELb0ELb1ELb0ELb1ELb0EEENS1_21CollectiveEpilogueFwdINS6_IJS8_SA_S9_EEENS6_IJNS7_ILi1EEESI_SI_EEESC_SE_Li128ELb0ELb1ELb0ELb0EEENS1_19SingleTileSchedulerILb0ELb0ELb1ELi128EEEEEEEEEvNT_6ParamsE)
        .other          _ZN7cutlass13device_kernelIN5flash19enable_sm80_to_sm89INS1_16FlashAttnFwdSm80INS1_25CollectiveMainloopFwdSm80ILi4ELi1ELb0EN4cute5tupleIJNS5_1CILi128EEENS7_ILi64EEENS7_ILi96EEEEEELi96ENS_6half_tEfNS_4arch4Sm80ELb0ELb0ELb0ELb0ELb1ELb0ELb1ELb0EEENS1_21CollectiveEpilogueFwdINS6_IJS8_SA_S9_EEENS6_IJNS7_ILi1EEESI_SI_EEESC_SE_Li128ELb0ELb1ELb0ELb0EEENS1_19SingleTileSchedulerILb0ELb0ELb1ELi128EEEEEEEEEvNT_6ParamsE,@"STO_CUDA_ENTRY STV_DEFAULT"
_ZN7cutlass13device_kernelIN5flash19enable_sm80_to_sm89INS1_16FlashAttnFwdSm80INS1_25CollectiveMainloopFwdSm80ILi4ELi1ELb0EN4cute5tupleIJNS5_1CILi128EEENS7_ILi64EEENS7_ILi96EEEEEELi96ENS_6half_tEfNS_4arch4Sm80ELb0ELb0ELb0ELb0ELb1ELb0ELb1ELb0EEENS1_21CollectiveEpilogueFwdINS6_IJS8_SA_S9_EEENS6_IJNS7_ILi1EEESI_SI_EEESC_SE_Li128ELb0ELb1ELb0ELb0EEENS1_19SingleTileSchedulerILb0ELb0ELb1ELi128EEEEEEEEEvNT_6ParamsE:
[----:B------:R-:W-:Y:S01]  /*0000*/  LDC R1, c[0x0][0x28] ;  /* 0x00000a00ff017b82 */ /* 0x000fe20000000800 */
[----:B------:R-:W-:Y:S05]  /*0010*/  EXIT ;  /* 0x000000000000794d */ /* 0x000fea0003800000 */
.L_x_9:
        /* <DEDUP_REMOVED lines=14> */
.L_x_27:


//--------------------- .text._ZN7cutlass13device_kernelIN5flash19enable_sm80_to_sm89INS1_16FlashAttnFwdSm80INS1_25CollectiveMainloopFwdSm80ILi4ELi1ELb0EN4cute5tupleIJNS5_1CILi128EEENS7_ILi64EEENS7_ILi96EEEEEELi96ENS_6half_tEfNS_4arch4Sm80ELb0ELb0ELb0ELb1ELb1ELb0ELb1ELb0EEENS1_21CollectiveEpilogueFwdINS6_IJS8_SA_S9_EEENS6_IJNS7_ILi1EEESI_SI_EEESC_SE_Li128ELb1ELb1ELb0ELb0EEENS1_19SingleTileSchedulerILb1ELb0ELb1ELi128EEEEEEEEEvNT_6ParamsE --------------------------
	.section	.text._ZN7cutlass13device_kernelIN5flash19enable_sm80_to_sm89INS1_16FlashAttnFwdSm80INS1_25CollectiveMainloopFwdSm80ILi4ELi1ELb0EN4cute5tupleIJNS5_1CILi128EEENS7_ILi64EEENS7_ILi96EEEEEELi96ENS_6half_tEfNS_4arch4Sm80ELb0ELb0ELb0ELb1ELb1ELb0ELb1ELb0EEENS1_21CollectiveEpilogueFwdINS6_IJS8_SA_S9_EEENS6_IJNS7_ILi1EEESI_SI_EEESC_SE_Li128ELb1ELb1ELb0ELb0EEENS1_19SingleTileSchedulerILb1ELb0ELb1ELi128EEEEEEEEEvNT_6ParamsE,"ax",@progbits
	.align	128
.text._ZN7cutlass13device_kernelIN5flash19enable_sm80_to_sm89INS1_16FlashAttnFwdSm80INS1_25CollectiveMainloopFwdSm80ILi4ELi1ELb0EN4cute5tupleIJNS5_1CILi128EEENS7_ILi64EEENS7_ILi96EEEEEELi96ENS_6half_tEfNS_4arch4Sm80ELb0ELb0ELb0ELb1ELb1ELb0ELb1ELb0EEENS1_21CollectiveEpilogueFwdINS6_IJS8_SA_S9_EEENS6_IJNS7_ILi1EEESI_SI_EEESC_SE_Li128ELb1ELb1ELb0ELb0EEENS1_19SingleTileSchedulerILb1ELb0ELb1ELi128EEEEEEEEEvNT_6ParamsE:
        .type           _ZN7cutlass13device_kernelIN5flash19enable_sm80_to_sm89INS1_16FlashAttnFwdSm80INS1_25CollectiveMainloopFwdSm80ILi4ELi1ELb0EN4cute5tupleIJNS5_1CILi128EEENS7_ILi64EEENS7_ILi96EEEEEELi96ENS_6half_tEfNS_4arch4Sm80ELb0ELb0ELb0ELb1ELb1ELb0ELb1ELb0EEENS1_21CollectiveEpilogueFwdINS6_IJS8_SA_S9_EEENS6_IJNS7_ILi1EEESI_SI_EEESC_SE_Li128ELb1ELb1ELb0ELb0EEENS1_19SingleTileSchedulerILb1ELb0ELb1ELi128EEEEEEEEEvNT_6ParamsE,@function
        .size           _ZN7cutlass13device_kernelIN5flash19enable_sm80_to_sm89INS1_16FlashAttnFwdSm80INS1_25CollectiveMainloopFwdSm80ILi4ELi1ELb0EN4cute5tupleIJNS5_1CILi128EEENS7_ILi64EEENS7_ILi96EEEEEELi96ENS_6half_tEfNS_4arch4Sm80ELb0ELb0ELb0ELb1ELb1ELb0ELb1ELb0EEENS1_21CollectiveEpilogueFwdINS6_IJS8_SA_S9_EEENS6_IJNS7_ILi1EEESI_SI_EEESC_SE_Li128ELb1ELb1ELb0ELb0EEENS1_19SingleTileSchedulerILb1ELb0ELb1ELi128EEEEEEEEEvNT_6ParamsE,(.L_x_28 - _ZN7cutlass13device_kernelIN5flash19enable_sm80_to_sm89INS1_16FlashAttnFwdSm80INS1_25CollectiveMainloopFwdSm80ILi4ELi1ELb0EN4cute5tupleIJNS5_1CILi128EEENS7_ILi64EEENS7_ILi96EEEEEELi96ENS_6half_tEfNS_4arch4Sm80ELb0ELb0ELb0ELb1ELb1ELb0ELb1ELb0EEENS1_21CollectiveEpilogueFwdINS6_IJS8_SA_S9_EEENS6_IJNS7_ILi1EEESI_SI_EEESC_SE_Li128ELb1ELb1ELb0ELb0EEENS1_19SingleTileSchedulerILb1ELb0ELb1ELi128EEEEEEEEEvNT_6ParamsE)
        .other          _ZN7cutlass13device_kernelIN5flash19enable_sm80_to_sm89INS1_16FlashAttnFwdSm80INS1_25CollectiveMainloopFwdSm80ILi4ELi1ELb0EN4cute5tupleIJNS5_1CILi128EEENS7_ILi64EEENS7_ILi96EEEEEELi96ENS_6half_tEfNS_4arch4Sm80ELb0ELb0ELb0ELb1ELb1ELb0ELb1ELb0EEENS1_21CollectiveEpilogueFwdINS6_IJS8_SA_S9_EEENS6_IJNS7_ILi1EEESI_SI_EEESC_SE_Li128ELb1ELb1ELb0ELb0EEENS1_19SingleTileSchedulerILb1ELb0ELb1ELi128EEEEEEEEEvNT_6ParamsE,@"STO_CUDA_ENTRY STV_DEFAULT"
_ZN7cutlass13device_kernelIN5flash19enable_sm80_to_sm89INS1_16FlashAttnFwdSm80INS1_25CollectiveMainloopFwdSm80ILi4ELi1ELb0EN4cute5tupleIJNS5_1CILi128EEENS7_ILi64EEENS7_ILi96EEEEEELi96ENS_6half_tEfNS_4arch4Sm80ELb0ELb0ELb0ELb1ELb1ELb0ELb1ELb0EEENS1_21CollectiveEpilogueFwdINS6_IJS8_SA_S9_EEENS6_IJNS7_ILi1EEESI_SI_EEESC_SE_Li128ELb1ELb1ELb0ELb0EEENS1_19SingleTileSchedulerILb1ELb0ELb1ELi128EEEEEEEEEvNT_6ParamsE:
[----:B------:R-:W-:Y:S01]  /*0000*/  LDC R1, c[0x0][0x28] ;  /* 0x00000a00ff017b82 */ /* 0x000fe20000000800 */
[----:B------:R-:W-:Y:S05]  /*0010*/  EXIT ;  /* 0x000000000000794d */ /* 0x000fea0003800000 */
.L_x_10:
        /* <DEDUP_REMOVED lines=14> */
.L_x_28:


//--------------------- .text._ZN7cutlass13device_kernelIN5flash19enable_sm80_to_sm89INS1_16FlashAttnFwdSm80INS1_25CollectiveMainloopFwdSm80ILi4ELi1ELb0EN4cute5tupleIJNS5_1CILi128EEENS7_ILi64EEENS7_ILi96EEEEEELi96ENS_6half_tEfNS_4arch4Sm80ELb0ELb0ELb0ELb1ELb1ELb1ELb1ELb0EEENS1_21CollectiveEpilogueFwdINS6_IJS8_SA_S9_EEENS6_IJNS7_ILi1EEESI_SI_EEESC_SE_Li128ELb1ELb1ELb0ELb0EEENS1_19SingleTileSchedulerILb1ELb0ELb1ELi128EEEEEEEEEvNT_6ParamsE --------------------------
	.section	.text._ZN7cutlass13device_kernelIN5flash19enable_sm80_to_sm89INS1_16FlashAttnFwdSm80INS1_25CollectiveMainloopFwdSm80ILi4ELi1ELb0EN4cute5tupleIJNS5_1CILi128EEENS7_ILi64EEENS7_ILi96EEEEEELi96ENS_6half_tEfNS_4arch4Sm80ELb0ELb0ELb0ELb1ELb1ELb1ELb1ELb0EEENS1_21CollectiveEpilogueFwdINS6_IJS8_SA_S9_EEENS6_IJNS7_ILi1EEESI_SI_EEESC_SE_Li128ELb1ELb1ELb0ELb0EEENS1_19SingleTileSchedulerILb1ELb0ELb1ELi128EEEEEEEEEvNT_6ParamsE,"ax",@progbits
	.align	128
.text._ZN7cutlass13device_kernelIN5flash19enable_sm80_to_sm89INS1_16FlashAttnFwdSm80INS1_25CollectiveMainloopFwdSm80ILi4ELi1ELb0EN4cute5tupleIJNS5_1CILi128EEENS7_ILi64EEENS7_ILi96EEEEEELi96ENS_6half_tEfNS_4arch4Sm80ELb0ELb0ELb0ELb1ELb1ELb1ELb1ELb0EEENS1_21CollectiveEpilogueFwdINS6_IJS8_SA_S9_EEENS6_IJNS7_ILi1EEESI_SI_EEESC_SE_Li128ELb1ELb1ELb0ELb0EEENS1_19SingleTileSchedulerILb1ELb0ELb1ELi128EEEEEEEEEvNT_6ParamsE:
        .type           _ZN7cutlass13device_kernelIN5flash19enable_sm80_to_sm89INS1_16FlashAttnFwdSm80INS1_25CollectiveMainloopFwdSm80ILi4ELi1ELb0EN4cute5tupleIJNS5_1CILi128EEENS7_ILi64EEENS7_ILi96EEEEEELi96ENS_6half_tEfNS_4arch4Sm80ELb0ELb0ELb0ELb1ELb1ELb1ELb1ELb0EEENS1_21CollectiveEpilogueFwdINS6_IJS8_SA_S9_EEENS6_IJNS7_ILi1EEESI_SI_EEESC_SE_Li128ELb1ELb1ELb0ELb0EEENS1_19SingleTileSchedulerILb1ELb0ELb1ELi128EEEEEEEEEvNT_6ParamsE,@function
        .size           _ZN7cutlass13device_kernelIN5flash19enable_sm80_to_sm89INS1_16FlashAttnFwdSm80INS1_25CollectiveMainloopFwdSm80ILi4ELi1ELb0EN4cute5tupleIJNS5_1CILi128EEENS7_ILi64EEENS7_ILi96EEEEEELi96ENS_6half_tEfNS_4arch4Sm80ELb0ELb0ELb0ELb1ELb1ELb1ELb1ELb0EEENS1_21CollectiveEpilogueFwdINS6_IJS8_SA_S9_EEENS6_IJNS7_ILi1EEESI_SI_EEESC_SE_Li128ELb1ELb1ELb0ELb0EEENS1_19SingleTileSchedulerILb1ELb0ELb1ELi128EEEEEEEEEvNT_6ParamsE,(.L_x_29 - _ZN7cutlass13device_kernelIN5flash19enable_sm80_to_sm89INS1_16FlashAttnFwdSm80INS1_25CollectiveMainloopFwdSm80ILi4ELi1ELb0EN4cute5tupleIJNS5_1CILi128EEENS7_ILi64EEENS7_ILi96EEEEEELi96ENS_6half_tEfNS_4arch4Sm80ELb0ELb0ELb0ELb1ELb1ELb1ELb1ELb0EEENS1_21CollectiveEpilogueFwdINS6_IJS8_SA_S9_EEENS6_IJNS7_ILi1EEESI_SI_EEESC_SE_Li128ELb1ELb1ELb0ELb0EEENS1_19SingleTileSchedulerILb1ELb0ELb1ELi128EEEEEEEEEvNT_6ParamsE)
        .other          _ZN7cutlass13device_kernelIN5flash19enable_sm80_to_sm89INS1_16FlashAttnFwdSm80INS1_25CollectiveMainloopFwdSm80ILi4ELi1ELb0EN4cute5tupleIJNS5_1CILi128EEENS7_ILi64EEENS7_ILi96EEEEEELi96ENS_6half_tEfNS_4arch4Sm80ELb0ELb0ELb0ELb1ELb1ELb1ELb1ELb0EEENS1_21CollectiveEpilogueFwdINS6_IJS8_SA_S9_EEENS6_IJNS7_ILi1EEESI_SI_EEESC_SE_Li128ELb1ELb1ELb0ELb0EEENS1_19SingleTileSchedulerILb1ELb0ELb1ELi128EEEEEEEEEvNT_6ParamsE,@"STO_CUDA_ENTRY STV_DEFAULT"
_ZN7cutlass13device_kernelIN5flash19enable_sm80_to_sm89INS1_16FlashAttnFwdSm80INS1_25CollectiveMainloopFwdSm80ILi4ELi1ELb0EN4cute5tupleIJNS5_1CILi128EEENS7_ILi64EEENS7_ILi96EEEEEELi96ENS_6half_tEfNS_4arch4Sm80ELb0ELb0ELb0ELb1ELb1ELb1ELb1ELb0EEENS1_21CollectiveEpilogueFwdINS6_IJS8_SA_S9_EEENS6_IJNS7_ILi1EEESI_SI_EEESC_SE_Li128ELb1ELb1ELb0ELb0EEENS1_19SingleTileSchedulerILb1ELb0ELb1ELi128EEEEEEEEEvNT_6ParamsE:
[----:B------:R-:W-:Y:S01]  /*0000*/  LDC R1, c[0x0][0x28] ;  /* 0x00000a00ff017b82 */ /* 0x000fe20000000800 */
[----:B------:R-:W-:Y:S05]  /*0010*/  EXIT ;  /* 0x000000000000794d */ /* 0x000fea0003800000 */
.L_x_11:
        /* <DEDUP_REMOVED lines=14> */
.L_x_29:


//--------------------- .text._ZN7cutlass13device_kernelIN5flash19enable_sm80_to_sm89INS1_16FlashAttnFwdSm80INS1_25CollectiveMainloopFwdSm80ILi4ELi1ELb0EN4cute5tupleIJNS5_1CILi128EEENS7_ILi48EEENS7_ILi96EEEEEELi96ENS_6half_tEfNS_4arch4Sm80ELb0ELb1ELb0ELb0ELb1ELb0ELb1ELb0EEENS1_21CollectiveEpilogueFwdINS6_IJS8_SA_S9_EEENS6_IJNS7_ILi1EEESI_SI_EEESC_SE_Li128ELb0ELb1ELb0ELb0EEENS1_19SingleTileSchedulerILb0ELb0ELb1ELi128EEEEEEEEEvNT_6ParamsE --------------------------
	.section	.text._ZN7cutlass13device_kernelIN5flash19enable_sm80_to_sm89INS1_16FlashAttnFwdSm80INS1_25CollectiveMainloopFwdSm80ILi4ELi1ELb0EN4cute5tupleIJNS5_1CILi128EEENS7_ILi48EEENS7_ILi96EEEEEELi96ENS_6half_tEfNS_4arch4Sm80ELb0ELb1ELb0ELb0ELb1ELb0ELb1ELb0EEENS1_21CollectiveEpilogueFwdINS6_IJS8_SA_S9_EEENS6_IJNS7_ILi1EEESI_SI_EEESC_SE_Li128ELb0ELb1ELb0ELb0EEENS1_19SingleTileSchedulerILb0ELb0ELb1ELi128EEEEEEEEEvNT_6ParamsE,"ax",@progbits
	.align	128
.text._ZN7cutlass13device_kernelIN5flash19enable_sm80_to_sm89INS1_16FlashAttnFwdSm80INS1_25CollectiveMainloopFwdSm80ILi4ELi1ELb0EN4cute5tupleIJNS5_1CILi128EEENS7_ILi48EEENS7_ILi96EEEEEELi96ENS_6half_tEfNS_4arch4Sm80ELb0ELb1ELb0ELb0ELb1ELb0ELb1ELb0EEENS1_21CollectiveEpilogueFwdINS6_IJS8_SA_S9_EEENS6_IJNS7_ILi1EEESI_SI_EEESC_SE_Li128ELb0ELb1ELb0ELb0EEENS1_19SingleTileSchedulerILb0ELb0ELb1ELi128EEEEEEEEEvNT_6ParamsE:
        .type           _ZN7cutlass13device_kernelIN5flash19enable_sm80_to_sm89INS1_16FlashAttnFwdSm80INS1_25CollectiveMainloopFwdSm80ILi4ELi1ELb0EN4cute5tupleIJNS5_1CILi128EEENS7_ILi48EEENS7_ILi96EEEEEELi96ENS_6half_tEfNS_4arch4Sm80ELb0ELb1ELb0ELb0ELb1ELb0ELb1ELb0EEENS1_21CollectiveEpilogueFwdINS6_IJS8_SA_S9_EEENS6_IJNS7_ILi1EEESI_SI_EEESC_SE_Li128ELb0ELb1ELb0ELb0EEENS1_19SingleTileSchedulerILb0ELb0ELb1ELi128EEEEEEEEEvNT_6ParamsE,@function
        .size           _ZN7cutlass13device_kernelIN5flash19enable_sm80_to_sm89INS1_16FlashAttnFwdSm80INS1_25CollectiveMainloopFwdSm80ILi4ELi1ELb0EN4cute5tupleIJNS5_1CILi128EEENS7_ILi48EEENS7_ILi96EEEEEELi96ENS_6half_tEfNS_4arch4Sm80ELb0ELb1ELb0ELb0ELb1ELb0ELb1ELb0EEENS1_21CollectiveEpilogueFwdINS6_IJS8_SA_S9_EEENS6_IJNS7_ILi1EEESI_SI_EEESC_SE_Li128ELb0ELb1ELb0ELb0EEENS1_19SingleTileSchedulerILb0ELb0ELb1ELi128EEEEEEEEEvNT_6ParamsE,(.L_x_30 - _ZN7cutlass13device_kernelIN5flash19enable_sm80_to_sm89INS1_16FlashAttnFwdSm80INS1_25CollectiveMainloopFwdSm80ILi4ELi1ELb0EN4cute5tupleIJNS5_1CILi128EEENS7_ILi48EEENS7_ILi96EEEEEELi96ENS_6half_tEfNS_4arch4Sm80ELb0ELb1ELb0ELb0ELb1ELb0ELb1ELb0EEENS1_21CollectiveEpilogueFwdINS6_IJS8_SA_S9_EEENS6_IJNS7_ILi1EEESI_SI_EEESC_SE_Li128ELb0ELb1ELb0ELb0EEENS1_19SingleTileSchedulerILb0ELb0ELb1ELi128EEEEEEEEEvNT_6ParamsE)
        .other          _ZN7cutlass13device_kernelIN5flash19enable_sm80_to_sm89INS1_16FlashAttnFwdSm80INS1_25CollectiveMainloopFwdSm80ILi4ELi1ELb0EN4cute5tupleIJNS5_1CILi128EEENS7_ILi48EEENS7_ILi96EEEEEELi96ENS_6half_tEfNS_4arch4Sm80ELb0ELb1ELb0ELb0ELb1ELb0ELb1ELb0EEENS1_21CollectiveEpilogueFwdINS6_IJS8_SA_S9_EEENS6_IJNS7_ILi1EEESI_SI_EEESC_SE_Li128ELb0ELb1ELb0ELb0EEENS1_19SingleTileSchedulerILb0ELb0ELb1ELi128EEEEEEEEEvNT_6ParamsE,@"STO_CUDA_ENTRY STV_DEFAULT"
_ZN7cutlass13device_kernelIN5flash19enable_sm80_to_sm89INS1_16FlashAttnFwdSm80INS1_25CollectiveMainloopFwdSm80ILi4ELi1ELb0EN4cute5tupleIJNS5_1CILi128EEENS7_ILi48EEENS7_ILi96EEEEEELi96ENS_6half_tEfNS_4arch4Sm80ELb0ELb1ELb0ELb0ELb1ELb0ELb1ELb0EEENS1_21CollectiveEpilogueFwdINS6_IJS8_SA_S9_EEENS6_IJNS7_ILi1EEESI_SI_EEESC_SE_Li128ELb0ELb1ELb0ELb0EEENS1_19SingleTileSchedulerILb0ELb0ELb1ELi128EEEEEEEEEvNT_6ParamsE:
[----:B------:R-:W-:Y:S01]  /*0000*/  LDC R1, c[0x0][0x28] ;  /* 0x00000a00ff017b82 */ /* 0x000fe20000000800 */
[----:B------:R-:W-:Y:S05]  /*0010*/  EXIT ;  /* 0x000000000000794d */ /* 0x000fea0003800000 */
.L_x_12:
        /* <DEDUP_REMOVED lines=14> */
.L_x_30:


//--------------------- .text._ZN7cutlass13device_kernelIN5flash19enable_sm80_to_sm89INS1_16FlashAttnFwdSm80INS1_25CollectiveMainloopFwdSm80ILi4ELi1ELb0EN4cute5tupleIJNS5_1CILi128EEENS7_ILi48EEENS7_ILi96EEEEEELi96ENS_6half_tEfNS_4arch4Sm80ELb0ELb1ELb0ELb1ELb1ELb0ELb1ELb0EEENS1_21CollectiveEpilogueFwdINS6_IJS8_SA_S9_EEENS6_IJNS7_ILi1EEESI_SI_EEESC_SE_Li128ELb1ELb1ELb0ELb0EEENS1_19SingleTileSchedulerILb1ELb0ELb1ELi128EEEEEEEEEvNT_6ParamsE --------------------------
	.section	.text._ZN7cutlass13device_kernelIN5flash19enable_sm80_to_sm89INS1_16FlashAttnFwdSm80INS1_25CollectiveMainloopFwdSm80ILi4ELi1ELb0EN4cute5tupleIJNS5_1CILi128EEENS7_ILi48EEENS7_ILi96EEEEEELi96ENS_6half_tEfNS_4arch4Sm80ELb0ELb1ELb0ELb1ELb1ELb0ELb1ELb0EEENS1_21CollectiveEpilogueFwdINS6_IJS8_SA_S9_EEENS6_IJNS7_ILi1EEESI_SI_EEESC_SE_Li128ELb1ELb1ELb0ELb0EEENS1_19SingleTileSchedulerILb1ELb0ELb1ELi128EEEEEEEEEvNT_6ParamsE,"ax",@progbits
	.align	128
.text._ZN7cutlass13device_kernelIN5flash19enable_sm80_to_sm89INS1_16FlashAttnFwdSm80INS1_25CollectiveMainloopFwdSm80ILi4ELi1ELb0EN4cute5tupleIJNS5_1CILi128EEENS7_ILi48EEENS7_ILi96EEEEEELi96ENS_6half_tEfNS_4arch4Sm80ELb0ELb1ELb0ELb1ELb1ELb0ELb1ELb0EEENS1_21CollectiveEpilogueFwdINS6_IJS8_SA_S9_EEENS6_IJNS7_ILi1EEESI_SI_EEESC_SE_Li128ELb1ELb1ELb0ELb0EEENS1_19SingleTileSchedulerILb1ELb0ELb1ELi128EEEEEEEEEvNT_6ParamsE:
        .type           _ZN7cutlass13device_kernelIN5flash19enable_sm80_to_sm89INS1_16FlashAttnFwdSm80INS1_25CollectiveMainloopFwdSm80ILi4ELi1ELb0EN4cute5tupleIJNS5_1CILi128EEENS7_ILi48EEENS7_ILi96EEEEEELi96ENS_6half_tEfNS_4arch4Sm80ELb0ELb1ELb0ELb1ELb1ELb0ELb1ELb0EEENS1_21CollectiveEpilogueFwdINS6_IJS8_SA_S9_EEENS6_IJNS7_ILi1EEESI_SI_EEESC_SE_Li128ELb1ELb1ELb0ELb0EEENS1_19SingleTileSchedulerILb1ELb0ELb1ELi128EEEEEEEEEvNT_6ParamsE,@function
        .size           _ZN7cutlass13device_kernelIN5flash19enable_sm80_to_sm89INS1_16FlashAttnFwdSm80INS1_25CollectiveMainloopFwdSm80ILi4ELi1ELb0EN4cute5tupleIJNS5_1CILi128EEENS7_ILi48EEENS7_ILi96EEEEEELi96ENS_6half_tEfNS_4arch4Sm80ELb0ELb1ELb0ELb1ELb1ELb0ELb1ELb0EEENS1_21CollectiveEpilogueFwdINS6_IJS8_SA_S9_EEENS6_IJNS7_ILi1EEESI_SI_EEESC_SE_Li128ELb1ELb1ELb0ELb0EEENS1_19SingleTileSchedulerILb1ELb0ELb1ELi128EEEEEEEEEvNT_6ParamsE,(.L_x_31 - _ZN7cutlass13device_kernelIN5flash19enable_sm80_to_sm89INS1_16FlashAttnFwdSm80INS1_25CollectiveMainloopFwdSm80ILi4ELi1ELb0EN4cute5tupleIJNS5_1CILi128EEENS7_ILi48EEENS7_ILi96EEEEEELi96ENS_6half_tEfNS_4arch4Sm80ELb0ELb1ELb0ELb1ELb1ELb0ELb1ELb0EEENS1_21CollectiveEpilogueFwdINS6_IJS8_SA_S9_EEENS6_IJNS7_ILi1EEESI_SI_EEESC_SE_Li128ELb1ELb1ELb0ELb0EEENS1_19SingleTileSchedulerILb1ELb0ELb1ELi128EEEEEEEEEvNT_6ParamsE)
        .other          _ZN7cutlass13device_kernelIN5flash19enable_sm80_to_sm89INS1_16FlashAttnFwdSm80INS1_25CollectiveMainloopFwdSm80ILi4ELi1ELb0EN4cute5tupleIJNS5_1CILi128EEENS7_ILi48EEENS7_ILi96EEEEEELi96ENS_6half_tEfNS_4arch4Sm80ELb0ELb1ELb0ELb1ELb1ELb0ELb1ELb0EEENS1_21CollectiveEpilogueFwdINS6_IJS8_SA_S9_EEENS6_IJNS7_ILi1EEESI_SI_EEESC_SE_Li128ELb1ELb1ELb0ELb0EEENS1_19SingleTileSchedulerILb1ELb0ELb1ELi128EEEEEEEEEvNT_6ParamsE,@"STO_CUDA_ENTRY STV_DEFAULT"
_ZN7cutlass13device_kernelIN5flash19enable_sm80_to_sm89INS1_16FlashAttnFwdSm80INS1_25CollectiveMainloopFwdSm80ILi4ELi1ELb0EN4cute5tupleIJNS5_1CILi128EEENS7_ILi48EEENS7_ILi96EEEEEELi96ENS_6half_tEfNS_4arch4Sm80ELb0ELb1ELb0ELb1ELb1ELb0ELb1ELb0EEENS1_21CollectiveEpilogueFwdINS6_IJS8_SA_S9_EEENS6_IJNS7_ILi1EEESI_SI_EEESC_SE_Li128ELb1ELb1ELb0ELb0EEENS1_19SingleTileSchedulerILb1ELb0ELb1ELi128EEEEEEEEEvNT_6ParamsE:
[----:B------:R-:W-:Y:S01]  /*0000*/  LDC R1, c[0x0][0x28] ;  /* 0x00000a00ff017b82 */ /* 0x000fe20000000800 */
[----:B------:R-:W-:Y:S05]  /*0010*/  EXIT ;  /* 0x000000000000794d */ /* 0x000fea0003800000 */
.L_x_13:
        /* <DEDUP_REMOVED lines=14> */
.L_x_31:


//--------------------- .text._ZN7cutlass13device_kernelIN5flash19enable_sm80_to_sm89INS1_16FlashAttnFwdSm80INS1_25CollectiveMainloopFwdSm80ILi4ELi1ELb0EN4cute5tupleIJNS5_1CILi128EEENS7_ILi48EEENS7_ILi96EEEEEELi96ENS_6half_tEfNS_4arch4Sm80ELb0ELb1ELb0ELb1ELb1ELb1ELb1ELb0EEENS1_21CollectiveEpilogueFwdINS6_IJS8_SA_S9_EEENS6_IJNS7_ILi1EEESI_SI_EEESC_SE_Li128ELb1ELb1ELb0ELb0EEENS1_19SingleTileSchedulerILb1ELb0ELb1ELi128EEEEEEEEEvNT_6ParamsE --------------------------
	.section	.text._ZN7cutlass13device_kernelIN5flash19enable_sm80_to_sm89INS1_16FlashAttnFwdSm80INS1_25CollectiveMainloopFwdSm80ILi4ELi1ELb0EN4cute5tupleIJNS5_1CILi128EEENS7_ILi48EEENS7_ILi96EEEEEELi96ENS_6half_tEfNS_4arch4Sm80ELb0ELb1ELb0ELb1ELb1ELb1ELb1ELb0EEENS1_21CollectiveEpilogueFwdINS6_IJS8_SA_S9_EEENS6_IJNS7_ILi1EEESI_SI_EEESC_SE_Li128ELb1ELb1ELb0ELb0EEENS1_19SingleTileSchedulerILb1ELb0ELb1ELi128EEEEEEEEEvNT_6ParamsE,"ax",@progbits
	.align	128
.text._ZN7cutlass13device_kernelIN5flash19enable_sm80_to_sm89INS1_16FlashAttnFwdSm80INS1_25CollectiveMainloopFwdSm80ILi4ELi1ELb0EN4cute5tupleIJNS5_1CILi128EEENS7_ILi48EEENS7_ILi96EEEEEELi96ENS_6half_tEfNS_4arch4Sm80ELb0ELb1ELb0ELb1ELb1ELb1ELb1ELb0EEENS1_21CollectiveEpilogueFwdINS6_IJS8_SA_S9_EEENS6_IJNS7_ILi1EEESI_SI_EEESC_SE_Li128ELb1ELb1ELb0ELb0EEENS1_19SingleTileSchedulerILb1ELb0ELb1ELi128EEEEEEEEEvNT_6ParamsE:
        .type           _ZN7cutlass13device_kernelIN5flash19enable_sm80_to_sm89INS1_16FlashAttnFwdSm80INS1_25CollectiveMainloopFwdSm80ILi4ELi1ELb0EN4cute5tupleIJNS5_1CILi128EEENS7_ILi48EEENS7_ILi96EEEEEELi96ENS_6half_tEfNS_4arch4Sm80ELb0ELb1ELb0ELb1ELb1ELb1ELb1ELb0EEENS1_21CollectiveEpilogueFwdINS6_IJS8_SA_S9_EEENS6_IJNS7_ILi1EEESI_SI_EEESC_SE_Li128ELb1ELb1ELb0ELb0EEENS1_19SingleTileSchedulerILb1ELb0ELb1ELi128EEEEEEEEEvNT_6ParamsE,@function
        .size           _ZN7cutlass13device_kernelIN5flash19enable_sm80_to_sm89INS1_16FlashAttnFwdSm80INS1_25CollectiveMainloopFwdSm80ILi4ELi1ELb0EN4cute5tupleIJNS5_1CILi128EEENS7_ILi48EEENS7_ILi96EEEEEELi96ENS_6half_tEfNS_4arch4Sm80ELb0ELb1ELb0ELb1ELb1ELb1ELb1ELb0EEENS1_21CollectiveEpilogueFwdINS6_IJS8_SA_S9_EEENS6_IJNS7_ILi1EEESI_SI_EEESC_SE_Li128ELb1ELb1ELb0ELb0EEENS1_19SingleTileSchedulerILb1ELb0ELb1ELi128EEEEEEEEEvNT_6ParamsE,(.L_x_32 - _ZN7cutlass13device_kernelIN5flash19enable_sm80_to_sm89INS1_16FlashAttnFwdSm80INS1_25CollectiveMainloopFwdSm80ILi4ELi1ELb0EN4cute5tupleIJNS5_1CILi128EEENS7_ILi48EEENS7_ILi96EEEEEELi96ENS_6half_tEfNS_4arch4Sm80ELb0ELb1ELb0ELb1ELb1ELb1ELb1ELb0EEENS1_21CollectiveEpilogueFwdINS6_IJS8_SA_S9_EEENS6_IJNS7_ILi1EEESI_SI_EEESC_SE_Li128ELb1ELb1ELb0ELb0EEENS1_19SingleTileSchedulerILb1ELb0ELb1ELi128EEEEEEEEEvNT_6ParamsE)
        .other          _ZN7cutlass13device_kernelIN5flash19enable_sm80_to_sm89INS1_16FlashAttnFwdSm80INS1_25CollectiveMainloopFwdSm80ILi4ELi1ELb0EN4cute5tupleIJNS5_1CILi128EEENS7_ILi48EEENS7_ILi96EEEEEELi96ENS_6half_tEfNS_4arch4Sm80ELb0ELb1ELb0ELb1ELb1ELb1ELb1ELb0EEENS1_21CollectiveEpilogueFwdINS6_IJS8_SA_S9_EEENS6_IJNS7_ILi1EEESI_SI_EEESC_SE_Li128ELb1ELb1ELb0ELb0EEENS1_19SingleTileSchedulerILb1ELb0ELb1ELi128EEEEEEEEEvNT_6ParamsE,@"STO_CUDA_ENTRY STV_DEFAULT"
_ZN7cutlass13device_kernelIN5flash19enable_sm80_to_sm89INS1_16FlashAttnFwdSm80INS1_25CollectiveMainloopFwdSm80ILi4ELi1ELb0EN4cute5tupleIJNS5_1CILi128EEENS7_ILi48EEENS7_ILi96EEEEEELi96ENS_6half_tEfNS_4arch4Sm80ELb0ELb1ELb0ELb1ELb1ELb1ELb1ELb0EEENS1_21CollectiveEpilogueFwdINS6_IJS8_SA_S9_EEENS6_IJNS7_ILi1EEESI_SI_EEESC_SE_Li128ELb1ELb1ELb0ELb0EEENS1_19SingleTileSchedulerILb1ELb0ELb1ELi128EEEEEEEEEvNT_6ParamsE:
[----:B------:R-:W-:Y:S01]  /*0000*/  LDC R1, c[0x0][0x28] ;  /* 0x00000a00ff017b82 */ /* 0x000fe20000000800 */
[----:B------:R-:W-:Y:S05]  /*0010*/  EXIT ;  /* 0x000000000000794d */ /* 0x000fea0003800000 */
.L_x_14:
        /* <DEDUP_REMOVED lines=14> */
.L_x_32:


//--------------------- .text._ZN7cutlass13device_kernelIN5flash19enable_sm80_to_sm89INS1_16FlashAttnFwdSm80INS1_25CollectiveMainloopFwdSm80ILi4ELi1ELb0EN4cute5tupleIJNS5_1CILi128EEENS7_ILi64EEENS7_ILi96EEEEEELi96ENS_6half_tEfNS_4arch4Sm80ELb1ELb0ELb0ELb0ELb1ELb0ELb1ELb0EEENS1_21CollectiveEpilogueFwdINS6_IJS8_SA_S9_EEENS6_IJNS7_ILi1EEESI_SI_EEESC_SE_Li128ELb0ELb1ELb0ELb0EEENS1_30DynamicPersistentTileSchedulerILi128ELi128ELb0ELb1ELb0EEEEEEEEEvNT_6ParamsE --------------------------
	.section	.text._ZN7cutlass13device_kernelIN5flash19enable_sm80_to_sm89INS1_16FlashAttnFwdSm80INS1_25CollectiveMainloopFwdSm80ILi4ELi1ELb0EN4cute5tupleIJNS5_1CILi128EEENS7_ILi64EEENS7_ILi96EEEEEELi96ENS_6half_tEfNS_4arch4Sm80ELb1ELb0ELb0ELb0ELb1ELb0ELb1ELb0EEENS1_21CollectiveEpilogueFwdINS6_IJS8_SA_S9_EEENS6_IJNS7_ILi1EEESI_SI_EEESC_SE_Li128ELb0ELb1ELb0ELb0EEENS1_30DynamicPersistentTileSchedulerILi128ELi128ELb0ELb1ELb0EEEEEEEEEvNT_6ParamsE,"ax",@progbits
	.align	128
.text._ZN7cutlass13device_kernelIN5flash19enable_sm80_to_sm89INS1_16FlashAttnFwdSm80INS1_25CollectiveMainloopFwdSm80ILi4ELi1ELb0EN4cute5tupleIJNS5_1CILi128EEENS7_ILi64EEENS7_ILi96EEEEEELi96ENS_6half_tEfNS_4arch4Sm80ELb1ELb0ELb0ELb0ELb1ELb0ELb1ELb0EEENS1_21CollectiveEpilogueFwdINS6_IJS8_SA_S9_EEENS6_IJNS7_ILi1EEESI_SI_EEESC_SE_Li128ELb0ELb1ELb0ELb0EEENS1_30DynamicPersistentTileSchedulerILi128ELi128ELb0ELb1ELb0EEEEEEEEEvNT_6ParamsE:
        .type           _ZN7cutlass13device_kernelIN5flash19enable_sm80_to_sm89INS1_16FlashAttnFwdSm80INS1_25CollectiveMainloopFwdSm80ILi4ELi1ELb0EN4cute5tupleIJNS5_1CILi128EEENS7_ILi64EEENS7_ILi96EEEEEELi96ENS_6half_tEfNS_4arch4Sm80ELb1ELb0ELb0ELb0ELb1ELb0ELb1ELb0EEENS1_21CollectiveEpilogueFwdINS6_IJS8_SA_S9_EEENS6_IJNS7_ILi1EEESI_SI_EEESC_SE_Li128ELb0ELb1ELb0ELb0EEENS1_30DynamicPersistentTileSchedulerILi128ELi128ELb0ELb1ELb0EEEEEEEEEvNT_6ParamsE,@function
        .size           _ZN7cutlass13device_kernelIN5flash19enable_sm80_to_sm89INS1_16FlashAttnFwdSm80INS1_25CollectiveMainloopFwdSm80ILi4ELi1ELb0EN4cute5tupleIJNS5_1CILi128EEENS7_ILi64EEENS7_ILi96EEEEEELi96ENS_6half_tEfNS_4arch4Sm80ELb1ELb0ELb0ELb0ELb1ELb0ELb1ELb0EEENS1_21CollectiveEpilogueFwdINS6_IJS8_SA_S9_EEENS6_IJNS7_ILi1EEESI_SI_EEESC_SE_Li128ELb0ELb1ELb0ELb0EEENS1_30DynamicPersistentTileSchedulerILi128ELi128ELb0ELb1ELb0EEEEEEEEEvNT_6ParamsE,(.L_x_33 - _ZN7cutlass13device_kernelIN5flash19enable_sm80_to_sm89INS1_16FlashAttnFwdSm80INS1_25CollectiveMainloopFwdSm80ILi4ELi1ELb0EN4cute5tupleIJNS5_1CILi128EEENS7_ILi64EEENS7_ILi96EEEEEELi96ENS_6half_tEfNS_4arch4Sm80ELb1ELb0ELb0ELb0ELb1ELb0ELb1ELb0EEENS1_21CollectiveEpilogueFwdINS6_IJS8_SA_S9_EEENS6_IJNS7_ILi1EEESI_SI_EEESC_SE_Li128ELb0ELb1ELb0ELb0EEENS1_30DynamicPersistentTileSchedulerILi128ELi128ELb0ELb1ELb0EEEEEEEEEvNT_6ParamsE)
        .other          _ZN7cutlass13device_kernelIN5flash19enable_sm80_to_sm89INS1_16FlashAttnFwdSm80INS1_25CollectiveMainloopFwdSm80ILi4ELi1ELb0EN4cute5tupleIJNS5_1CILi128EEENS7_ILi64EEENS7_ILi96EEEEEELi96ENS_6half_tEfNS_4arch4Sm80ELb1ELb0ELb0ELb0ELb1ELb0ELb1ELb0EEENS1_21CollectiveEpilogueFwdINS6_IJS8_SA_S9_EEENS6_IJNS7_ILi1EEESI_SI_EEESC_SE_Li128ELb0ELb1ELb0ELb0EEENS1_30DynamicPersistentTileSchedulerILi128ELi128ELb0ELb1ELb0EEEEEEEEEvNT_6ParamsE,@"STO_CUDA_ENTRY STV_DEFAULT"
_ZN7cutlass13device_kernelIN5flash19enable_sm80_to_sm89INS1_16FlashAttnFwdSm80INS1_25CollectiveMainloopFwdSm80ILi4ELi1ELb0EN4cute5tupleIJNS5_1CILi128EEENS7_ILi64EEENS7_ILi96EEEEEELi96ENS_6half_tEfNS_4arch4Sm80ELb1ELb0ELb0ELb0ELb1ELb0ELb1ELb0EEENS1_21CollectiveEpilogueFwdINS6_IJS8_SA_S9_EEENS6_IJNS7_ILi1EEESI_SI_EEESC_SE_Li128ELb0ELb1ELb0ELb0EEENS1_30DynamicPersistentTileSchedulerILi128ELi128ELb0ELb1ELb0EEEEEEEEEvNT_6ParamsE:
[----:B------:R-:W-:Y:S01]  /*0000*/  LDC R1, c[0x0][0x28] ;  /* 0x00000a00ff017b82 */ /* 0x000fe20000000800 */
[----:B------:R-:W-:Y:S05]  /*0010*/  EXIT ;  /* 0x000000000000794d */ /* 0x000fea0003800000 */
.L_x_15:
        /* <DEDUP_REMOVED lines=14> */
.L_x_33:


//--------------------- .text._ZN7cutlass13device_kernelIN5flash19enable_sm80_to_sm89INS1_16FlashAttnFwdSm80INS1_25CollectiveMainloopFwdSm80ILi4ELi1ELb0EN4cute5tupleIJNS5_1CILi128EEENS7_ILi64EEENS7_ILi96EEEEEELi96ENS_6half_tEfNS_4arch4Sm80ELb1ELb0ELb0ELb1ELb1ELb0ELb1ELb0EEENS1_21CollectiveEpilogueFwdINS6_IJS8_SA_S9_EEENS6_IJNS7_ILi1EEESI_SI_EEESC_SE_Li128ELb1ELb1ELb0ELb0EEENS1_19SingleTileSchedulerILb1ELb0ELb1ELi128EEEEEEEEEvNT_6ParamsE --------------------------
	.section	.text._ZN7cutlass13device_kernelIN5flash19enable_sm80_to_sm89INS1_16FlashAttnFwdSm80INS1_25CollectiveMainloopFwdSm80ILi4ELi1ELb0EN4cute5tupleIJNS5_1CILi128EEENS7_ILi64EEENS7_ILi96EEEEEELi96ENS_6half_tEfNS_4arch4Sm80ELb1ELb0ELb0ELb1ELb1ELb0ELb1ELb0EEENS1_21CollectiveEpilogueFwdINS6_IJS8_SA_S9_EEENS6_IJNS7_ILi1EEESI_SI_EEESC_SE_Li128ELb1ELb1ELb0ELb0EEENS1_19SingleTileSchedulerILb1ELb0ELb1ELi128EEEEEEEEEvNT_6ParamsE,"ax",@progbits
	.align	128
.text._ZN7cutlass13device_kernelIN5flash19enable_sm80_to_sm89INS1_16FlashAttnFwdSm80INS1_25CollectiveMainloopFwdSm80ILi4ELi1ELb0EN4cute5tupleIJNS5_1CILi128EEENS7_ILi64EEENS7_ILi96EEEEEELi96ENS_6half_tEfNS_4arch4Sm80ELb1ELb0ELb0ELb1ELb1ELb0ELb1ELb0EEENS1_21CollectiveEpilogueFwdINS6_IJS8_SA_S9_EEENS6_IJNS7_ILi1EEESI_SI_EEESC_SE_Li128ELb1ELb1ELb0ELb0EEENS1_19SingleTileSchedulerILb1ELb0ELb1ELi128EEEEEEEEEvNT_6ParamsE:
        .type           _ZN7cutlass13device_kernelIN5flash19enable_sm80_to_sm89INS1_16FlashAttnFwdSm80INS1_25CollectiveMainloopFwdSm80ILi4ELi1ELb0EN4cute5tupleIJNS5_1CILi128EEENS7_ILi64EEENS7_ILi96EEEEEELi96ENS_6half_tEfNS_4arch4Sm80ELb1ELb0ELb0ELb1ELb1ELb0ELb1ELb0EEENS1_21CollectiveEpilogueFwdINS6_IJS8_SA_S9_EEENS6_IJNS7_ILi1EEESI_SI_EEESC_SE_Li128ELb1ELb1ELb0ELb0EEENS1_19SingleTileSchedulerILb1ELb0ELb1ELi128EEEEEEEEEvNT_6ParamsE,@function
        .size           _ZN7cutlass13device_kernelIN5flash19enable_sm80_to_sm89INS1_16FlashAttnFwdSm80INS1_25CollectiveMainloopFwdSm80ILi4ELi1ELb0EN4cute5tupleIJNS5_1CILi128EEENS7_ILi64EEENS7_ILi96EEEEEELi96ENS_6half_tEfNS_4arch4Sm80ELb1ELb0ELb0ELb1ELb1ELb0ELb1ELb0EEENS1_21CollectiveEpilogueFwdINS6_IJS8_SA_S9_EEENS6_IJNS7_ILi1EEESI_SI_EEESC_SE_Li128ELb1ELb1ELb0ELb0EEENS1_19SingleTileSchedulerILb1ELb0ELb1ELi128EEEEEEEEEvNT_6ParamsE,(.L_x_34 - _ZN7cutlass13device_kernelIN5flash19enable_sm80_to_sm89INS1_16FlashAttnFwdSm80INS1_25CollectiveMainloopFwdSm80ILi4ELi1ELb0EN4cute5tupleIJNS5_1CILi128EEENS7_ILi64EEENS7_ILi96EEEEEELi96ENS_6half_tEfNS_4arch4Sm80ELb1ELb0ELb0ELb1ELb1ELb0ELb1ELb0EEENS1_21CollectiveEpilogueFwdINS6_IJS8_SA_S9_EEENS6_IJNS7_ILi1EEESI_SI_EEESC_SE_Li128ELb1ELb1ELb0ELb0EEENS1_19SingleTileSchedulerILb1ELb0ELb1ELi128EEEEEEEEEvNT_6ParamsE)
        .other          _ZN7cutlass13device_kernelIN5flash19enable_sm80_to_sm89INS1_16FlashAttnFwdSm80INS1_25CollectiveMainloopFwdSm80ILi4ELi1ELb0EN4cute5tupleIJNS5_1CILi128EEENS7_ILi64EEENS7_ILi96EEEEEELi96ENS_6half_tEfNS_4arch4Sm80ELb1ELb0ELb0ELb1ELb1ELb0ELb1ELb0EEENS1_21CollectiveEpilogueFwdINS6_IJS8_SA_S9_EEENS6_IJNS7_ILi1EEESI_SI_EEESC_SE_Li128ELb1ELb1ELb0ELb0EEENS1_19SingleTileSchedulerILb1ELb0ELb1ELi128EEEEEEEEEvNT_6ParamsE,@"STO_CUDA_ENTRY STV_DEFAULT"
_ZN7cutlass13device_kernelIN5flash19enable_sm80_to_sm89INS1_16FlashAttnFwdSm80INS1_25CollectiveMainloopFwdSm80ILi4ELi1ELb0EN4cute5tupleIJNS5_1CILi128EEENS7_ILi64EEENS7_ILi96EEEEEELi96ENS_6half_tEfNS_4arch4Sm80ELb1ELb0ELb0ELb1ELb1ELb0ELb1ELb0EEENS1_21CollectiveEpilogueFwdINS6_IJS8_SA_S9_EEENS6_IJNS7_ILi1EEESI_SI_EEESC_SE_Li128ELb1ELb1ELb0ELb0EEENS1_19SingleTileSchedulerILb1ELb0ELb1ELi128EEEEEEEEEvNT_6ParamsE:
[----:B------:R-:W-:Y:S01]  /*0000*/  LDC R1, c[0x0][0x28] ;  /* 0x00000a00ff017b82 */ /* 0x000fe20000000800 */
[----:B------:R-:W-:Y:S05]  /*0010*/  EXIT ;  /* 0x000000000000794d */ /* 0x000fea0003800000 */
.L_x_16:
        /* <DEDUP_REMOVED lines=14> */
.L_x_34:


//--------------------- .text._ZN7cutlass13device_kernelIN5flash19enable_sm80_to_sm89INS1_16FlashAttnFwdSm80INS1_25CollectiveMainloopFwdSm80ILi4ELi1ELb0EN4cute5tupleIJNS5_1CILi128EEENS7_ILi64EEENS7_ILi96EEEEEELi96ENS_6half_tEfNS_4arch4Sm80ELb1ELb0ELb0ELb1ELb1ELb1ELb1ELb0EEENS1_21CollectiveEpilogueFwdINS6_IJS8_SA_S9_EEENS6_IJNS7_ILi1EEESI_SI_EEESC_SE_Li128ELb1ELb1ELb0ELb0EEENS1_19SingleTileSchedulerILb1ELb0ELb1ELi128EEEEEEEEEvNT_6ParamsE --------------------------
	.section	.text._ZN7cutlass13device_kernelIN5flash19enable_sm80_to_sm89INS1_16FlashAttnFwdSm80INS1_25CollectiveMainloopFwdSm80ILi4ELi1ELb0EN4cute5tupleIJNS5_1CILi128EEENS7_ILi64EEENS7_ILi96EEEEEELi96ENS_6half_tEfNS_4arch4Sm80ELb1ELb0ELb0ELb1ELb1ELb1ELb1ELb0EEENS1_21CollectiveEpilogueFwdINS6_IJS8_SA_S9_EEENS6_IJNS7_ILi1EEESI_SI_EEESC_SE_Li128ELb1ELb1ELb0ELb0EEENS1_19SingleTileSchedulerILb1ELb0ELb1ELi128EEEEEEEEEvNT_6ParamsE,"ax",@progbits
	.align	128
.text._ZN7cutlass13device_kernelIN5flash19enable_sm80_to_sm89INS1_16FlashAttnFwdSm80INS1_25CollectiveMainloopFwdSm80ILi4ELi1ELb0EN4cute5tupleIJNS5_1CILi128EEENS7_ILi64EEENS7_ILi96EEEEEELi96ENS_6half_tEfNS_4arch4Sm80ELb1ELb0ELb0ELb1ELb1ELb1ELb1ELb0EEENS1_21CollectiveEpilogueFwdINS6_IJS8_SA_S9_EEENS6_IJNS7_ILi1EEESI_SI_EEESC_SE_Li128ELb1ELb1ELb0ELb0EEENS1_19SingleTileSchedulerILb1ELb0ELb1ELi128EEEEEEEEEvNT_6ParamsE:
        .type           _ZN7cutlass13device_kernelIN5flash19enable_sm80_to_sm89INS1_16FlashAttnFwdSm80INS1_25CollectiveMainloopFwdSm80ILi4ELi1ELb0EN4cute5tupleIJNS5_1CILi128EEENS7_ILi64EEENS7_ILi96EEEEEELi96ENS_6half_tEfNS_4arch4Sm80ELb1ELb0ELb0ELb1ELb1ELb1ELb1ELb0EEENS1_21CollectiveEpilogueFwdINS6_IJS8_SA_S9_EEENS6_IJNS7_ILi1EEESI_SI_EEESC_SE_Li128ELb1ELb1ELb0ELb0EEENS1_19SingleTileSchedulerILb1ELb0ELb1ELi128EEEEEEEEEvNT_6ParamsE,@function
        .size           _ZN7cutlass13device_kernelIN5flash19enable_sm80_to_sm89INS1_16FlashAttnFwdSm80INS1_25CollectiveMainloopFwdSm80ILi4ELi1ELb0EN4cute5tupleIJNS5_1CILi128EEENS7_ILi64EEENS7_ILi96EEEEEELi96ENS_6half_tEfNS_4arch4Sm80ELb1ELb0ELb0ELb1ELb1ELb1ELb1ELb0EEENS1_21CollectiveEpilogueFwdINS6_IJS8_SA_S9_EEENS6_IJNS7_ILi1EEESI_SI_EEESC_SE_Li128ELb1ELb1ELb0ELb0EEENS1_19SingleTileSchedulerILb1ELb0ELb1ELi128EEEEEEEEEvNT_6ParamsE,(.L_x_35 - _ZN7cutlass13device_kernelIN5flash19enable_sm80_to_sm89INS1_16FlashAttnFwdSm80INS1_25CollectiveMainloopFwdSm80ILi4ELi1ELb0EN4cute5tupleIJNS5_1CILi128EEENS7_ILi64EEENS7_ILi96EEEEEELi96ENS_6half_tEfNS_4arch4Sm80ELb1ELb0ELb0ELb1ELb1ELb1ELb1ELb0EEENS1_21CollectiveEpilogueFwdINS6_IJS8_SA_S9_EEENS6_IJNS7_ILi1EEESI_SI_EEESC_SE_Li128ELb1ELb1ELb0ELb0EEENS1_19SingleTileSchedulerILb1ELb0ELb1ELi128EEEEEEEEEvNT_6ParamsE)
        .other          _ZN7cutlass13device_kernelIN5flash19enable_sm80_to_sm89INS1_16FlashAttnFwdSm80INS1_25CollectiveMainloopFwdSm80ILi4ELi1ELb0EN4cute5tupleIJNS5_1CILi128EEENS7_ILi64EEENS7_ILi96EEEEEELi96ENS_6half_tEfNS_4arch4Sm80ELb1ELb0ELb0ELb1ELb1ELb1ELb1ELb0EEENS1_21CollectiveEpilogueFwdINS6_IJS8_SA_S9_EEENS6_IJNS7_ILi1EEESI_SI_EEESC_SE_Li128ELb1ELb1ELb0ELb0EEENS1_19SingleTileSchedulerILb1ELb0ELb1ELi128EEEEEEEEEvNT_6ParamsE,@"STO_CUDA_ENTRY STV_DEFAULT"
_ZN7cutlass13device_kernelIN5flash19enable_sm80_to_sm89INS1_16FlashAttnFwdSm80INS1_25CollectiveMainloopFwdSm80ILi4ELi1ELb0EN4cute5tupleIJNS5_1CILi128EEENS7_ILi64EEENS7_ILi96EEEEEELi96ENS_6half_tEfNS_4arch4Sm80ELb1ELb0ELb0ELb1ELb1ELb1ELb1ELb0EEENS1_21CollectiveEpilogueFwdINS6_IJS8_SA_S9_EEENS6_IJNS7_ILi1EEESI_SI_EEESC_SE_Li128ELb1ELb1ELb0ELb0EEENS1_19SingleTileSchedulerILb1ELb0ELb1ELi128EEEEEEEEEvNT_6ParamsE:
[----:B------:R-:W-:Y:S01]  /*0000*/  LDC R1, c[0x0][0x28] ;  /* 0x00000a00ff017b82 */ /* 0x000fe20000000800 */
[----:B------:R-:W-:Y:S05]  /*0010*/  EXIT ;  /* 0x000000000000794d */ /* 0x000fea0003800000 */
.L_x_17:
        /* <DEDUP_REMOVED lines=14> */
.L_x_35:


//--------------------- .nv.shared.reserved.0     --------------------------
	.section	.nv.shared.reserved.0,"aw",@nobits
	.weak		__nv_reservedSMEM_offset_0_alias
	.size		__nv_reservedSMEM_offset_0_alias, 0, 0
	.other		__nv_reservedSMEM_offset_0_alias,@"STO_CUDA_RESERVED_SHARED STV_DEFAULT"
__nv_reservedSMEM_offset_0_alias:
	.zero		0


//--------------------- .nv.global                --------------------------
	.section	.nv.global,"aw",@nobits
.nv.global:
	.type		_ZN82_INTERNAL_bb8e5333_46_flash_fwd_hdim96_fp16_paged_softcapall_sm80_cu_a7f3af4d_49094cute1_E,@object
	.size		_ZN82_INTERNAL_bb8e5333_46_flash_fwd_hdim96_fp16_paged_softcapall_sm80_cu_a7f3af4d_49094cute1_E,(_ZN82_INTERNAL_bb8e5333_46_flash_fwd_hdim96_fp16_paged_softcapall_sm80_cu_a7f3af4d_49094cuda3std3__45__cpo6cbeginE - _ZN82_INTERNAL_bb8e5333_46_flash_fwd_hdim96_fp16_paged_softcapall_sm80_cu_a7f3af4d_49094cute1_E)
_ZN82_INTERNAL_bb8e5333_46_flash_fwd_hdim96_fp16_paged_softcapall_sm80_cu_a7f3af4d_49094cute1_E:
	.zero		1
	.type		_ZN82_INTERNAL_bb8e5333_46_flash_fwd_hdim96_fp16_paged_softcapall_sm80_cu_a7f3af4d_49094cuda3std3__45__cpo6cbeginE,@object
	.size		_ZN82_INTERNAL_bb8e5333_46_flash_fwd_hdim96_fp16_paged_softcapall_sm80_cu_a7f3af4d_49094cuda3std3__45__cpo6cbeginE,(_ZN82_INTERNAL_bb8e5333_46_flash_fwd_hdim96_fp16_paged_softcapall_sm80_cu_a7f3af4d_49094cuda3std3__48in_placeE - _ZN82_INTERNAL_bb8e5333_46_flash_fwd_hdim96_fp16_paged_softcapall_sm80_cu_a7f3af4d_49094cuda3std3__45__cpo6cbeginE)
_ZN82_INTERNAL_bb8e5333_46_flash_fwd_hdim96_fp16_paged_softcapall_sm80_cu_a7f3af4d_49094cuda3std3__45__cpo6cbeginE:
	.zero		1
	.type		_ZN82_INTERNAL_bb8e5333_46_flash_fwd_hdim96_fp16_paged_softcapall_sm80_cu_a7f3af4d_49094cuda3std3__48in_placeE,@object
	.size		_ZN82_INTERNAL_bb8e5333_46_flash_fwd_hdim96_fp16_paged_softcapall_sm80_cu_a7f3af4d_49094cuda3std3__48in_placeE,(_ZN82_INTERNAL_bb8e5333_46_flash_fwd_hdim96_fp16_paged_softcapall_sm80_cu_a7f3af4d_49094cuda3std6ranges3__45__cpo9iter_moveE - _ZN82_INTERNAL_bb8e5333_46_flash_fwd_hdim96_fp16_paged_softcapall_sm80_cu_a7f3af4d_49094cuda3std3__48in_placeE)
_ZN82_INTERNAL_bb8e5333_46_flash_fwd_hdim96_fp16_paged_softcapall_sm80_cu_a7f3af4d_49094cuda3std3__48in_placeE:
	.zero		1
	.type		_ZN82_INTERNAL_bb8e5333_46_flash_fwd_hdim96_fp16_paged_softcapall_sm80_cu_a7f3af4d_49094cuda3std6ranges3__45__cpo9iter_moveE,@object
	.size		_ZN82_INTERNAL_bb8e5333_46_flash_fwd_hdim96_fp16_paged_softcapall_sm80_cu_a7f3af4d_49094cuda3std6ranges3__45__cpo9iter_moveE,(_ZN82_INTERNAL_bb8e5333_46_flash_fwd_hdim96_fp16_paged_softcapall_sm80_cu_a7f3af4d_49094cuda3std3__45__cpo5beginE - _ZN82_INTERNAL_bb8e5333_46_flash_fwd_hdim96_fp16_paged_softcapall_sm80_cu_a7f3af4d_49094cuda3std6ranges3__45__cpo9iter_moveE)
_ZN82_INTERNAL_bb8e5333_46_flash_fwd_hdim96_fp16_paged_softcapall_sm80_cu_a7f3af4d_49094cuda3std6ranges3__45__cpo9iter_moveE:
	.zero		1
	.type		_ZN82_INTERNAL_bb8e5333_46_flash_fwd_hdim96_fp16_paged_softcapall_sm80_cu_a7f3af4d_49094cuda3std3__45__cpo5beginE,@object
	.size		_ZN82_INTERNAL_bb8e5333_46_flash_fwd_hdim96_fp16_paged_softcapall_sm80_cu_a7f3af4d_49094cuda3std3__45__cpo5beginE,(_ZN82_INTERNAL_bb8e5333_46_flash_fwd_hdim96_fp16_paged_softcapall_sm80_cu_a7f3af4d_49094cuda3std3__484_GLOBAL__N__bb8e5333_46_flash_fwd_hdim96_fp16_paged_softcapall_sm80_cu_a7f3af4d_49096ignoreE - _ZN82_INTERNAL_bb8e5333_46_flash_fwd_hdim96_fp16_paged_softcapall_sm80_cu_a7f3af4d_49094cuda3std3__45__cpo5beginE)
_ZN82_INTERNAL_bb8e5333_46_flash_fwd_hdim96_fp16_paged_softcapall_sm80_cu_a7f3af4d_49094cuda3std3__45__cpo5beginE:
	.zero		1
	.type		_ZN82_INTERNAL_bb8e5333_46_flash_fwd_hdim96_fp16_paged_softcapall_sm80_cu_a7f3af4d_49094cuda3std3__484_GLOBAL__N__bb8e5333_46_flash_fwd_hdim96_fp16_paged_softcapall_sm80_cu_a7f3af4d_49096ignoreE,@object
	.size		_ZN82_INTERNAL_bb8e5333_46_flash_fwd_hdim96_fp16_paged_softcapall_sm80_cu_a7f3af4d_49094cuda3std3__484_GLOBAL__N__bb8e5333_46_flash_fwd_hdim96_fp16_paged_softcapall_sm80_cu_a7f3af4d_49096ignoreE,(_ZN82_INTERNAL_bb8e5333_46_flash_fwd_hdim96_fp16_paged_softcapall_sm80_cu_a7f3af4d_49094cute7productE - _ZN82_INTERNAL_bb8e5333_46_flash_fwd_hdim96_fp16_paged_softcapall_sm80_cu_a7f3af4d_49094cuda3std3__484_GLOBAL__N__bb8e5333_46_flash_fwd_hdim96_fp16_paged_softcapall_sm80_cu_a7f3af4d_49096ignoreE)
_ZN82_INTERNAL_bb8e5333_46_flash_fwd_hdim96_fp16_paged_softcapall_sm80_cu_a7f3af4d_49094cuda3std3__484_GLOBAL__N__bb8e5333_46_flash_fwd_hdim96_fp16_paged_softcapall_sm80_cu_a7f3af4d_49096ignoreE:
	.zero		1
	.type		_ZN82_INTERNAL_bb8e5333_46_flash_fwd_hdim96_fp16_paged_softcapall_sm80_cu_a7f3af4d_49094cute7productE,@object
	.size		_ZN82_INTERNAL_bb8e5333_46_flash_fwd_hdim96_fp16_paged_softcapall_sm80_cu_a7f3af4d_49094cute7productE,(_ZN82_INTERNAL_bb8e5333_46_flash_fwd_hdim96_fp16_paged_softcapall_sm80_cu_a7f3af4d_49094cuda3std3__45__cpo3endE - _ZN82_INTERNAL_bb8e5333_46_flash_fwd_hdim96_fp16_paged_softcapall_sm80_cu_a7f3af4d_49094cute7productE)
_ZN82_INTERNAL_bb8e5333_46_flash_fwd_hdim96_fp16_paged_softcapall_sm80_cu_a7f3af4d_49094cute7productE:
	.zero		1
	.type		_ZN82_INTERNAL_bb8e5333_46_flash_fwd_hdim96_fp16_paged_softcapall_sm80_cu_a7f3af4d_49094cuda3std3__45__cpo3endE,@object
	.size		_ZN82_INTERNAL_bb8e5333_46_flash_fwd_hdim96_fp16_paged_softcapall_sm80_cu_a7f3af4d_49094cuda3std3__45__cpo3endE,(_ZN82_INTERNAL_bb8e5333_46_flash_fwd_hdim96_fp16_paged_softcapall_sm80_cu_a7f3af4d_49094cuda3std3__419piecewise_constructE - _ZN82_INTERNAL_bb8e5333_46_flash_fwd_hdim96_fp16_paged_softcapall_sm80_cu_a7f3af4d_49094cuda3std3__45__cpo3endE)
_ZN82_INTERNAL_bb8e5333_46_flash_fwd_hdim96_fp16_paged_softcapall_sm80_cu_a7f3af4d_49094cuda3std3__45__cpo3endE:
	.zero		1
	.type		_ZN82_INTERNAL_bb8e5333_46_flash_fwd_hdim96_fp16_paged_softcapall_sm80_cu_a7f3af4d_49094cuda3std3__419piecewise_constructE,@object
	.size		_ZN82_INTERNAL_bb8e5333_46_flash_fwd_hdim96_fp16_paged_softcapall_sm80_cu_a7f3af4d_49094cuda3std3__419piecewise_constructE,(_ZN82_INTERNAL_bb8e5333_46_flash_fwd_hdim96_fp16_paged_softcapall_sm80_cu_a7f3af4d_49094cuda3std3__45__cpo4cendE - _ZN82_INTERNAL_bb8e5333_46_flash_fwd_hdim96_fp16_paged_softcapall_sm80_cu_a7f3af4d_49094cuda3std3__419piecewise_constructE)
_ZN82_INTERNAL_bb8e5333_46_flash_fwd_hdim96_fp16_paged_softcapall_sm80_cu_a7f3af4d_49094cuda3std3__419piecewise_constructE:
	.zero		1
	.type		_ZN82_INTERNAL_bb8e5333_46_flash_fwd_hdim96_fp16_paged_softcapall_sm80_cu_a7f3af4d_49094cuda3std3__45__cpo4cendE,@object
	.size		_ZN82_INTERNAL_bb8e5333_46_flash_fwd_hdim96_fp16_paged_softcapall_sm80_cu_a7f3af4d_49094cuda3std3__45__cpo4cendE,(_ZN82_INTERNAL_bb8e5333_46_flash_fwd_hdim96_fp16_paged_softcapall_sm80_cu_a7f3af4d_49094cuda3std6ranges3__45__cpo4swapE - _ZN82_INTERNAL_bb8e5333_46_flash_fwd_hdim96_fp16_paged_softcapall_sm80_cu_a7f3af4d_49094cuda3std3__45__cpo4cendE)
_ZN82_INTERNAL_bb8e5333_46_flash_fwd_hdim96_fp16_paged_softcapall_sm80_cu_a7f3af4d_49094cuda3std3__45__cpo4cendE:
	.zero		1
	.type		_ZN82_INTERNAL_bb8e5333_46_flash_fwd_hdim96_fp16_paged_softcapall_sm80_cu_a7f3af4d_49094cuda3std6ranges3__45__cpo4swapE,@object
	.size		_ZN82_INTERNAL_bb8e5333_46_flash_fwd_hdim96_fp16_paged_softcapall_sm80_cu_a7f3af4d_49094cuda3std6ranges3__45__cpo4swapE,(.L_7 - _ZN82_INTERNAL_bb8e5333_46_flash_fwd_hdim96_fp16_paged_softcapall_sm80_cu_a7f3af4d_49094cuda3std6ranges3__45__cpo4swapE)
_ZN82_INTERNAL_bb8e5333_46_flash_fwd_hdim96_fp16_paged_softcapall_sm80_cu_a7f3af4d_49094cuda3std6ranges3__45__cpo4swapE:
	.zero		1
.L_7:


//--------------------- .nv.constant0._ZN7cutlass13device_kernelIN5flash19enable_sm80_to_sm89INS1_16FlashAttnFwdSm80INS1_25CollectiveMainloopFwdSm80ILi4ELi1ELb0EN4cute5tupleIJNS5_1CILi128EEENS7_ILi64EEENS7_ILi96EEEEEELi96ENS_6half_tEfNS_4arch4Sm80ELb0ELb0ELb1ELb0ELb1ELb0ELb1ELb0EEENS1_21CollectiveEpilogueFwdINS6_IJS8_SA_S9_EEENS6_IJNS7_ILi1EEESI_SI_EEESC_SE_Li128ELb0ELb1ELb0ELb0EEENS1_19SingleTileSchedulerILb0ELb0ELb1ELi128EEEEEEEEEvNT_6ParamsE --------------------------
	.section	.nv.constant0._ZN7cutlass13device_kernelIN5flash19enable_sm80_to_sm89INS1_16FlashAttnFwdSm80INS1_25CollectiveMainloopFwdSm80ILi4ELi1ELb0EN4cute5tupleIJNS5_1CILi128EEENS7_ILi64EEENS7_ILi96EEEEEELi96ENS_6half_tEfNS_4arch4Sm80ELb0ELb0ELb1ELb0ELb1ELb0ELb1ELb0EEENS1_21CollectiveEpilogueFwdINS6_IJS8_SA_S9_EEENS6_IJNS7_ILi1EEESI_SI_EEESC_SE_Li128ELb0ELb1ELb0ELb0EEENS1_19SingleTileSchedulerILb0ELb0ELb1ELi128EEEEEEEEEvNT_6ParamsE,"a",@progbits
	.sectionflags	@""
	.align	4
.nv.constant0._ZN7cutlass13device_kernelIN5flash19enable_sm80_to_sm89INS1_16FlashAttnFwdSm80INS1_25CollectiveMainloopFwdSm80ILi4ELi1ELb0EN4cute5tupleIJNS5_1CILi128EEENS7_ILi64EEENS7_ILi96EEEEEELi96ENS_6half_tEfNS_4arch4Sm80ELb0ELb0ELb1ELb0ELb1ELb0ELb1ELb0EEENS1_21CollectiveEpilogueFwdINS6_IJS8_SA_S9_EEENS6_IJNS7_ILi1EEESI_SI_EEESC_SE_Li128ELb0ELb1ELb0ELb0EEENS1_19SingleTileSchedulerILb0ELb0ELb1ELi128EEEEEEEEEvNT_6ParamsE:
	.zero		1576


//--------------------- .nv.constant0._ZN7cutlass13device_kernelIN5flash19enable_sm80_to_sm89INS1_16FlashAttnFwdSm80INS1_25CollectiveMainloopFwdSm80ILi4ELi1ELb0EN4cute5tupleIJNS5_1CILi128EEENS7_ILi64EEENS7_ILi96EEEEEELi96ENS_6half_tEfNS_4arch4Sm80ELb0ELb0ELb1ELb1ELb1ELb0ELb1ELb0EEENS1_21CollectiveEpilogueFwdINS6_IJS8_SA_S9_EEENS6_IJNS7_ILi1EEESI_SI_EEESC_SE_Li128ELb1ELb1ELb0ELb0EEENS1_19SingleTileSchedulerILb1ELb0ELb1ELi128EEEEEEEEEvNT_6ParamsE --------------------------
	.section	.nv.constant0._ZN7cutlass13device_kernelIN5flash19enable_sm80_to_sm89INS1_16FlashAttnFwdSm80INS1_25CollectiveMainloopFwdSm80ILi4ELi1ELb0EN4cute5tupleIJNS5_1CILi128EEENS7_ILi64EEENS7_ILi96EEEEEELi96ENS_6half_tEfNS_4arch4Sm80ELb0ELb0ELb1ELb1ELb1ELb0ELb1ELb0EEENS1_21CollectiveEpilogueFwdINS6_IJS8_SA_S9_EEENS6_IJNS7_ILi1EEESI_SI_EEESC_SE_Li128ELb1ELb1ELb0ELb0EEENS1_19SingleTileSchedulerILb1ELb0ELb1ELi128EEEEEEEEEvNT_6ParamsE,"a",@progbits
	.sectionflags	@""
	.align	4
.nv.constant0._ZN7cutlass13device_kernelIN5flash19enable_sm80_to_sm89INS1_16FlashAttnFwdSm80INS1_25CollectiveMainloopFwdSm80ILi4ELi1ELb0EN4cute5tupleIJNS5_1CILi128EEENS7_ILi64EEENS7_ILi96EEEEEELi96ENS_6half_tEfNS_4arch4Sm80ELb0ELb0ELb1ELb1ELb1ELb0ELb1ELb0EEENS1_21CollectiveEpilogueFwdINS6_IJS8_SA_S9_EEENS6_IJNS7_ILi1EEESI_SI_EEESC_SE_Li128ELb1ELb1ELb0ELb0EEENS1_19SingleTileSchedulerILb1ELb0ELb1ELi128EEEEEEEEEvNT_6ParamsE:
	.zero		1576


//--------------------- .nv.constant0._ZN7cutlass13device_kernelIN5flash19enable_sm80_to_sm89INS1_16FlashAttnFwdSm80INS1_25CollectiveMainloopFwdSm80ILi4ELi1ELb0EN4cute5tupleIJNS5_1CILi128EEENS7_ILi64EEENS7_ILi96EEEEEELi96ENS_6half_tEfNS_4arch4Sm80ELb0ELb0ELb1ELb1ELb1ELb1ELb1ELb0EEENS1_21CollectiveEpilogueFwdINS6_IJS8_SA_S9_EEENS6_IJNS7_ILi1EEESI_SI_EEESC_SE_Li128ELb1ELb1ELb0ELb0EEENS1_19SingleTileSchedulerILb1ELb0ELb1ELi128EEEEEEEEEvNT_6ParamsE --------------------------
	.section	.nv.constant0._ZN7cutlass13device_kernelIN5flash19enable_sm80_to_sm89INS1_16FlashAttnFwdSm80INS1_25CollectiveMainloopFwdSm80ILi4ELi1ELb0EN4cute5tupleIJNS5_1CILi128EEENS7_ILi64EEENS7_ILi96EEEEEELi96ENS_6half_tEfNS_4arch4Sm80ELb0ELb0ELb1ELb1ELb1ELb1ELb1ELb0EEENS1_21CollectiveEpilogueFwdINS6_IJS8_SA_S9_EEENS6_IJNS7_ILi1EEESI_SI_EEESC_SE_Li128ELb1ELb1ELb0ELb0EEENS1_19SingleTileSchedulerILb1ELb0ELb1ELi128EEEEEEEEEvNT_6ParamsE,"a",@progbits
	.sectionflags	@""
	.align	4
.nv.constant0._ZN7cutlass13device_kernelIN5flash19enable_sm80_to_sm89INS1_16FlashAttnFwdSm80INS1_25CollectiveMainloopFwdSm80ILi4ELi1ELb0EN4cute5tupleIJNS5_1CILi128EEENS7_ILi64EEENS7_ILi96EEEEEELi96ENS_6half_tEfNS_4arch4Sm80ELb0ELb0ELb1ELb1ELb1ELb1ELb1ELb0EEENS1_21CollectiveEpilogueFwdINS6_IJS8_SA_S9_EEENS6_IJNS7_ILi1EEESI_SI_EEESC_SE_Li128ELb1ELb1ELb0ELb0EEENS1_19SingleTileSchedulerILb1ELb0ELb1ELi128EEEEEEEEEvNT_6ParamsE:
	.zero		1576


//--------------------- .nv.constant0._ZN7cutlass13device_kernelIN5flash19enable_sm80_to_sm89INS1_16FlashAttnFwdSm80INS1_25CollectiveMainloopFwdSm80ILi4ELi1ELb0EN4cute5tupleIJNS5_1CILi128EEENS7_ILi48EEENS7_ILi96EEEEEELi96ENS_6half_tEfNS_4arch4Sm80ELb0ELb1ELb1ELb0ELb1ELb0ELb1ELb0EEENS1_21CollectiveEpilogueFwdINS6_IJS8_SA_S9_EEENS6_IJNS7_ILi1EEESI_SI_EEESC_SE_Li128ELb0ELb1ELb0ELb0EEENS1_19SingleTileSchedulerILb0ELb0ELb1ELi128EEEEEEEEEvNT_6ParamsE --------------------------
	.section	.nv.constant0._ZN7cutlass13device_kernelIN5flash19enable_sm80_to_sm89INS1_16FlashAttnFwdSm80INS1_25CollectiveMainloopFwdSm80ILi4ELi1ELb0EN4cute5tupleIJNS5_1CILi128EEENS7_ILi48EEENS7_ILi96EEEEEELi96ENS_6half_tEfNS_4arch4Sm80ELb0ELb1ELb1ELb0ELb1ELb0ELb1ELb0EEENS1_21CollectiveEpilogueFwdINS6_IJS8_SA_S9_EEENS6_IJNS7_ILi1EEESI_SI_EEESC_SE_Li128ELb0ELb1ELb0ELb0EEENS1_19SingleTileSchedulerILb0ELb0ELb1ELi128EEEEEEEEEvNT_6ParamsE,"a",@progbits
	.sectionflags	@""
	.align	4
.nv.constant0._ZN7cutlass13device_kernelIN5flash19enable_sm80_to_sm89INS1_16FlashAttnFwdSm80INS1_25CollectiveMainloopFwdSm80ILi4ELi1ELb0EN4cute5tupleIJNS5_1CILi128EEENS7_ILi48EEENS7_ILi96EEEEEELi96ENS_6half_tEfNS_4arch4Sm80ELb0ELb1ELb1ELb0ELb1ELb0ELb1ELb0EEENS1_21CollectiveEpilogueFwdINS6_IJS8_SA_S9_EEENS6_IJNS7_ILi1EEESI_SI_EEESC_SE_Li128ELb0ELb1ELb0ELb0EEENS1_19SingleTileSchedulerILb0ELb0ELb1ELi128EEEEEEEEEvNT_6ParamsE:
	.zero		1576


//--------------------- .nv.constant0._ZN7cutlass13device_kernelIN5flash19enable_sm80_to_sm89INS1_16FlashAttnFwdSm80INS1_25CollectiveMainloopFwdSm80ILi4ELi1ELb0EN4cute5tupleIJNS5_1CILi128EEENS7_ILi48EEENS7_ILi96EEEEEELi96ENS_6half_tEfNS_4arch4Sm80ELb0ELb1ELb1ELb1ELb1ELb0ELb1ELb0EEENS1_21CollectiveEpilogueFwdINS6_IJS8_SA_S9_EEENS6_IJNS7_ILi1EEESI_SI_EEESC_SE_Li128ELb1ELb1ELb0ELb0EEENS1_19SingleTileSchedulerILb1ELb0ELb1ELi128EEEEEEEEEvNT_6ParamsE --------------------------
	.section	.nv.constant0._ZN7cutlass13device_kernelIN5flash19enable_sm80_to_sm89INS1_16FlashAttnFwdSm80INS1_25CollectiveMainloopFwdSm80ILi4ELi1ELb0EN4cute5tupleIJNS5_1CILi128EEENS7_ILi48EEENS7_ILi96EEEEEELi96ENS_6half_tEfNS_4arch4Sm80ELb0ELb1ELb1ELb1ELb1ELb0ELb1ELb0EEENS1_21CollectiveEpilogueFwdINS6_IJS8_SA_S9_EEENS6_IJNS7_ILi1EEESI_SI_EEESC_SE_Li128ELb1ELb1ELb0ELb0EEENS1_19SingleTileSchedulerILb1ELb0ELb1ELi128EEEEEEEEEvNT_6ParamsE,"a",@progbits
	.sectionflags	@""
	.align	4
.nv.constant0._ZN7cutlass13device_kernelIN5flash19enable_sm80_to_sm89INS1_16FlashAttnFwdSm80INS1_25CollectiveMainloopFwdSm80ILi4ELi1ELb0EN4cute5tupleIJNS5_1CILi128EEENS7_ILi48EEENS7_ILi96EEEEEELi96ENS_6half_tEfNS_4arch4Sm80ELb0ELb1ELb1ELb1ELb1ELb0ELb1ELb0EEENS1_21CollectiveEpilogueFwdINS6_IJS8_SA_S9_EEENS6_IJNS7_ILi1EEESI_SI_EEESC_SE_Li128ELb1ELb1ELb0ELb0EEENS1_19SingleTileSchedulerILb1ELb0ELb1ELi128EEEEEEEEEvNT_6ParamsE:
	.zero		1576


//--------------------- .nv.constant0._ZN7cutlass13device_kernelIN5flash19enable_sm80_to_sm89INS1_16FlashAttnFwdSm80INS1_25CollectiveMainloopFwdSm80ILi4ELi1ELb0EN4cute5tupleIJNS5_1CILi128EEENS7_ILi48EEENS7_ILi96EEEEEELi96ENS_6half_tEfNS_4arch4Sm80ELb0ELb1ELb1ELb1ELb1ELb1ELb1ELb0EEENS1_21CollectiveEpilogueFwdINS6_IJS8_SA_S9_EEENS6_IJNS7_ILi1EEESI_SI_EEESC_SE_Li128ELb1ELb1ELb0ELb0EEENS1_19SingleTileSchedulerILb1ELb0ELb1ELi128EEEEEEEEEvNT_6ParamsE --------------------------
	.section	.nv.constant0._ZN7cutlass13device_kernelIN5flash19enable_sm80_to_sm89INS1_16FlashAttnFwdSm80INS1_25CollectiveMainloopFwdSm80ILi4ELi1ELb0EN4cute5tupleIJNS5_1CILi128EEENS7_ILi48EEENS7_ILi96EEEEEELi96ENS_6half_tEfNS_4arch4Sm80ELb0ELb1ELb1ELb1ELb1ELb1ELb1ELb0EEENS1_21CollectiveEpilogueFwdINS6_IJS8_SA_S9_EEENS6_IJNS7_ILi1EEESI_SI_EEESC_SE_Li128ELb1ELb1ELb0ELb0EEENS1_19SingleTileSchedulerILb1ELb0ELb1ELi128EEEEEEEEEvNT_6ParamsE,"a",@progbits
	.sectionflags	@""
	.align	4
.nv.constant0._ZN7cutlass13device_kernelIN5flash19enable_sm80_to_sm89INS1_16FlashAttnFwdSm80INS1_25CollectiveMainloopFwdSm80ILi4ELi1ELb0EN4cute5tupleIJNS5_1CILi128EEENS7_ILi48EEENS7_ILi96EEEEEELi96ENS_6half_tEfNS_4arch4Sm80ELb0ELb1ELb1ELb1ELb1ELb1ELb1ELb0EEENS1_21CollectiveEpilogueFwdINS6_IJS8_SA_S9_EEENS6_IJNS7_ILi1EEESI_SI_EEESC_SE_Li128ELb1ELb1ELb0ELb0EEENS1_19SingleTileSchedulerILb1ELb0ELb1ELi128EEEEEEEEEvNT_6ParamsE:
	.zero		1576


//--------------------- .nv.constant0._ZN7cutlass13device_kernelIN5flash19enable_sm80_to_sm89INS1_16FlashAttnFwdSm80INS1_25CollectiveMainloopFwdSm80ILi4ELi1ELb0EN4cute5tupleIJNS5_1CILi128EEENS7_ILi64EEENS7_ILi96EEEEEELi96ENS_6half_tEfNS_4arch4Sm80ELb1ELb0ELb1ELb0ELb1ELb0ELb1ELb0EEENS1_21CollectiveEpilogueFwdINS6_IJS8_SA_S9_EEENS6_IJNS7_ILi1EEESI_SI_EEESC_SE_Li128ELb0ELb1ELb0ELb0EEENS1_30DynamicPersistentTileSchedulerILi128ELi128ELb0ELb1ELb0EEEEEEEEEvNT_6ParamsE --------------------------
	.section	.nv.constant0._ZN7cutlass13device_kernelIN5flash19enable_sm80_to_sm89INS1_16FlashAttnFwdSm80INS1_25CollectiveMainloopFwdSm80ILi4ELi1ELb0EN4cute5tupleIJNS5_1CILi128EEENS7_ILi64EEENS7_ILi96EEEEEELi96ENS_6half_tEfNS_4arch4Sm80ELb1ELb0ELb1ELb0ELb1ELb0ELb1ELb0EEENS1_21CollectiveEpilogueFwdINS6_IJS8_SA_S9_EEENS6_IJNS7_ILi1EEESI_SI_EEESC_SE_Li128ELb0ELb1ELb0ELb0EEENS1_30DynamicPersistentTileSchedulerILi128ELi128ELb0ELb1ELb0EEEEEEEEEvNT_6ParamsE,"a",@progbits
	.sectionflags	@""
	.align	4
.nv.constant0._ZN7cutlass13device_kernelIN5flash19enable_sm80_to_sm89INS1_16FlashAttnFwdSm80INS1_25CollectiveMainloopFwdSm80ILi4ELi1ELb0EN4cute5tupleIJNS5_1CILi128EEENS7_ILi64EEENS7_ILi96EEEEEELi96ENS_6half_tEfNS_4arch4Sm80ELb1ELb0ELb1ELb0ELb1ELb0ELb1ELb0EEENS1_21CollectiveEpilogueFwdINS6_IJS8_SA_S9_EEENS6_IJNS7_ILi1EEESI_SI_EEESC_SE_Li128ELb0ELb1ELb0ELb0EEENS1_30DynamicPersistentTileSchedulerILi128ELi128ELb0ELb1ELb0EEEEEEEEEvNT_6ParamsE:
	.zero		1592


//--------------------- .nv.constant0._ZN7cutlass13device_kernelIN5flash19enable_sm80_to_sm89INS1_16FlashAttnFwdSm80INS1_25CollectiveMainloopFwdSm80ILi4ELi1ELb0EN4cute5tupleIJNS5_1CILi128EEENS7_ILi64EEENS7_ILi96EEEEEELi96ENS_6half_tEfNS_4arch4Sm80ELb1ELb0ELb1ELb1ELb1ELb0ELb1ELb0EEENS1_21CollectiveEpilogueFwdINS6_IJS8_SA_S9_EEENS6_IJNS7_ILi1EEESI_SI_EEESC_SE_Li128ELb1ELb1ELb0ELb0EEENS1_19SingleTileSchedulerILb1ELb0ELb1ELi128EEEEEEEEEvNT_6ParamsE --------------------------
	.section	.nv.constant0._ZN7cutlass13device_kernelIN5flash19enable_sm80_to_sm89INS1_16FlashAttnFwdSm80INS1_25CollectiveMainloopFwdSm80ILi4ELi1ELb0EN4cute5tupleIJNS5_1CILi128EEENS7_ILi64EEENS7_ILi96EEEEEELi96ENS_6half_tEfNS_4arch4Sm80ELb1ELb0ELb1ELb1ELb1ELb0ELb1ELb0EEENS1_21CollectiveEpilogueFwdINS6_IJS8_SA_S9_EEENS6_IJNS7_ILi1EEESI_SI_EEESC_SE_Li128ELb1ELb1ELb0ELb0EEENS1_19SingleTileSchedulerILb1ELb0ELb1ELi128EEEEEEEEEvNT_6ParamsE,"a",@progbits
	.sectionflags	@""
	.align	4
.nv.constant0._ZN7cutlass13device_kernelIN5flash19enable_sm80_to_sm89INS1_16FlashAttnFwdSm80INS1_25CollectiveMainloopFwdSm80ILi4ELi1ELb0EN4cute5tupleIJNS5_1CILi128EEENS7_ILi64EEENS7_ILi96EEEEEELi96ENS_6half_tEfNS_4arch4Sm80ELb1ELb0ELb1ELb1ELb1ELb0ELb1ELb0EEENS1_21CollectiveEpilogueFwdINS6_IJS8_SA_S9_EEENS6_IJNS7_ILi1EEESI_SI_EEESC_SE_Li128ELb1ELb1ELb0ELb0EEENS1_19SingleTileSchedulerILb1ELb0ELb1ELi128EEEEEEEEEvNT_6ParamsE:
	.zero		1576


//--------------------- .nv.constant0._ZN7cutlass13device_kernelIN5flash19enable_sm80_to_sm89INS1_16FlashAttnFwdSm80INS1_25CollectiveMainloopFwdSm80ILi4ELi1ELb0EN4cute5tupleIJNS5_1CILi128EEENS7_ILi64EEENS7_ILi96EEEEEELi96ENS_6half_tEfNS_4arch4Sm80ELb1ELb0ELb1ELb1ELb1ELb1ELb1ELb0EEENS1_21CollectiveEpilogueFwdINS6_IJS8_SA_S9_EEENS6_IJNS7_ILi1EEESI_SI_EEESC_SE_Li128ELb1ELb1ELb0ELb0EEENS1_19SingleTileSchedulerILb1ELb0ELb1ELi128EEEEEEEEEvNT_6ParamsE --------------------------
	.section	.nv.constant0._ZN7cutlass13device_kernelIN5flash19enable_sm80_to_sm89INS1_16FlashAttnFwdSm80INS1_25CollectiveMainloopFwdSm80ILi4ELi1ELb0EN4cute5tupleIJNS5_1CILi128EEENS7_ILi64EEENS7_ILi96EEEEEELi96ENS_6half_tEfNS_4arch4Sm80ELb1ELb0ELb1ELb1ELb1ELb1ELb1ELb0EEENS1_21CollectiveEpilogueFwdINS6_IJS8_SA_S9_EEENS6_IJNS7_ILi1EEESI_SI_EEESC_SE_Li128ELb1ELb1ELb0ELb0EEENS1_19SingleTileSchedulerILb1ELb0ELb1ELi128EEEEEEEEEvNT_6ParamsE,"a",@progbits
	.sectionflags	@""
	.align	4
.nv.constant0._ZN7cutlass13device_kernelIN5flash19enable_sm80_to_sm89INS1_16FlashAttnFwdSm80INS1_25CollectiveMainloopFwdSm80ILi4ELi1ELb0EN4cute5tupleIJNS5_1CILi128EEENS7_ILi64EEENS7_ILi96EEEEEELi96ENS_6half_tEfNS_4arch4Sm80ELb1ELb0ELb1ELb1ELb1ELb1ELb1ELb0EEENS1_21CollectiveEpilogueFwdINS6_IJS8_SA_S9_EEENS6_IJNS7_ILi1EEESI_SI_EEESC_SE_Li128ELb1ELb1ELb0ELb0EEENS1_19SingleTileSchedulerILb1ELb0ELb1ELi128EEEEEEEEEvNT_6ParamsE:
	.zero		1576


//--------------------- .nv.constant0._ZN7cutlass13device_kernelIN5flash19enable_sm80_to_sm89INS1_16FlashAttnFwdSm80INS1_25CollectiveMainloopFwdSm80ILi4ELi1ELb0EN4cute5tupleIJNS5_1CILi128EEENS7_ILi64EEENS7_ILi96EEEEEELi96ENS_6half_tEfNS_4arch4Sm80ELb0ELb0ELb0ELb0ELb1ELb0ELb1ELb0EEENS1_21CollectiveEpilogueFwdINS6_IJS8_SA_S9_EEENS6_IJNS7_ILi1EEESI_SI_EEESC_SE_Li128ELb0ELb1ELb0ELb0EEENS1_19SingleTileSchedulerILb0ELb0ELb1ELi128EEEEEEEEEvNT_6ParamsE --------------------------
	.section	.nv.constant0._ZN7cutlass13device_kernelIN5flash19enable_sm80_to_sm89INS1_16FlashAttnFwdSm80INS1_25CollectiveMainloopFwdSm80ILi4ELi1ELb0EN4cute5tupleIJNS5_1CILi128EEENS7_ILi64EEENS7_ILi96EEEEEELi96ENS_6half_tEfNS_4arch4Sm80ELb0ELb0ELb0ELb0ELb1ELb0ELb1ELb0EEENS1_21CollectiveEpilogueFwdINS6_IJS8_SA_S9_EEENS6_IJNS7_ILi1EEESI_SI_EEESC_SE_Li128ELb0ELb1ELb0ELb0EEENS1_19SingleTileSchedulerILb0ELb0ELb1ELi128EEEEEEEEEvNT_6ParamsE,"a",@progbits
	.sectionflags	@""
	.align	4
.nv.constant0._ZN7cutlass13device_kernelIN5flash19enable_sm80_to_sm89INS1_16FlashAttnFwdSm80INS1_25CollectiveMainloopFwdSm80ILi4ELi1ELb0EN4cute5tupleIJNS5_1CILi128EEENS7_ILi64EEENS7_ILi96EEEEEELi96ENS_6half_tEfNS_4arch4Sm80ELb0ELb0ELb0ELb0ELb1ELb0ELb1ELb0EEENS1_21CollectiveEpilogueFwdINS6_IJS8_SA_S9_EEENS6_IJNS7_ILi1EEESI_SI_EEESC_SE_Li128ELb0ELb1ELb0ELb0EEENS1_19SingleTileSchedulerILb0ELb0ELb1ELi128EEEEEEEEEvNT_6ParamsE:
	.zero		1576


//--------------------- .nv.constant0._ZN7cutlass13device_kernelIN5flash19enable_sm80_to_sm89INS1_16FlashAttnFwdSm80INS1_25CollectiveMainloopFwdSm80ILi4ELi1ELb0EN4cute5tupleIJNS5_1CILi128EEENS7_ILi64EEENS7_ILi96EEEEEELi96ENS_6half_tEfNS_4arch4Sm80ELb0ELb0ELb0ELb1ELb1ELb0ELb1ELb0EEENS1_21CollectiveEpilogueFwdINS6_IJS8_SA_S9_EEENS6_IJNS7_ILi1EEESI_SI_EEESC_SE_Li128ELb1ELb1ELb0ELb0EEENS1_19SingleTileSchedulerILb1ELb0ELb1ELi128EEEEEEEEEvNT_6ParamsE --------------------------
	.section	.nv.constant0._ZN7cutlass13device_kernelIN5flash19enable_sm80_to_sm89INS1_16FlashAttnFwdSm80INS1_25CollectiveMainloopFwdSm80ILi4ELi1ELb0EN4cute5tupleIJNS5_1CILi128EEENS7_ILi64EEENS7_ILi96EEEEEELi96ENS_6half_tEfNS_4arch4Sm80ELb0ELb0ELb0ELb1ELb1ELb0ELb1ELb0EEENS1_21CollectiveEpilogueFwdINS6_IJS8_SA_S9_EEENS6_IJNS7_ILi1EEESI_SI_EEESC_SE_Li128ELb1ELb1ELb0ELb0EEENS1_19SingleTileSchedulerILb1ELb0ELb1ELi128EEEEEEEEEvNT_6ParamsE,"a",@progbits
	.sectionflags	@""
	.align	4
.nv.constant0._ZN7cutlass13device_kernelIN5flash19enable_sm80_to_sm89INS1_16FlashAttnFwdSm80INS1_25CollectiveMainloopFwdSm80ILi4ELi1ELb0EN4cute5tupleIJNS5_1CILi128EEENS7_ILi64EEENS7_ILi96EEEEEELi96ENS_6half_tEfNS_4arch4Sm80ELb0ELb0ELb0ELb1ELb1ELb0ELb1ELb0EEENS1_21CollectiveEpilogueFwdINS6_IJS8_SA_S9_EEENS6_IJNS7_ILi1EEESI_SI_EEESC_SE_Li128ELb1ELb1ELb0ELb0EEENS1_19SingleTileSchedulerILb1ELb0ELb1ELi128EEEEEEEEEvNT_6ParamsE:
	.zero		1576


//--------------------- .nv.constant0._ZN7cutlass13device_kernelIN5flash19enable_sm80_to_sm89INS1_16FlashAttnFwdSm80INS1_25CollectiveMainloopFwdSm80ILi4ELi1ELb0EN4cute5tupleIJNS5_1CILi128EEENS7_ILi64EEENS7_ILi96EEEEEELi96ENS_6half_tEfNS_4arch4Sm80ELb0ELb0ELb0ELb1ELb1ELb1ELb1ELb0EEENS1_21CollectiveEpilogueFwdINS6_IJS8_SA_S9_EEENS6_IJNS7_ILi1EEESI_SI_EEESC_SE_Li128ELb1ELb1ELb0ELb0EEENS1_19SingleTileSchedulerILb1ELb0ELb1ELi128EEEEEEEEEvNT_6ParamsE --------------------------
	.section	.nv.constant0._ZN7cutlass13device_kernelIN5flash19enable_sm80_to_sm89INS1_16FlashAttnFwdSm80INS1_25CollectiveMainloopFwdSm80ILi4ELi1ELb0EN4cute5tupleIJNS5_1CILi128EEENS7_ILi64EEENS7_ILi96EEEEEELi96ENS_6half_tEfNS_4arch4Sm80ELb0ELb0ELb0ELb1ELb1ELb1ELb1ELb0EEENS1_21CollectiveEpilogueFwdINS6_IJS8_SA_S9_EEENS6_IJNS7_ILi1EEESI_SI_EEESC_SE_Li128ELb1ELb1ELb0ELb0EEENS1_19SingleTileSchedulerILb1ELb0ELb1ELi128EEEEEEEEEvNT_6ParamsE,"a",@progbits
	.sectionflags	@""
	.align	4
.nv.constant0._ZN7cutlass13device_kernelIN5flash19enable_sm80_to_sm89INS1_16FlashAttnFwdSm80INS1_25CollectiveMainloopFwdSm80ILi4ELi1ELb0EN4cute5tupleIJNS5_1CILi128EEENS7_ILi64EEENS7_ILi96EEEEEELi96ENS_6half_tEfNS_4arch4Sm80ELb0ELb0ELb0ELb1ELb1ELb1ELb1ELb0EEENS1_21CollectiveEpilogueFwdINS6_IJS8_SA_S9_EEENS6_IJNS7_ILi1EEESI_SI_EEESC_SE_Li128ELb1ELb1ELb0ELb0EEENS1_19SingleTileSchedulerILb1ELb0ELb1ELi128EEEEEEEEEvNT_6ParamsE:
	.zero		1576


//--------------------- .nv.constant0._ZN7cutlass13device_kernelIN5flash19enable_sm80_to_sm89INS1_16FlashAttnFwdSm80INS1_25CollectiveMainloopFwdSm80ILi4ELi1ELb0EN4cute5tupleIJNS5_1CILi128EEENS7_ILi48EEENS7_ILi96EEEEEELi96ENS_6half_tEfNS_4arch4Sm80ELb0ELb1ELb0ELb0ELb1ELb0ELb1ELb0EEENS1_21CollectiveEpilogueFwdINS6_IJS8_SA_S9_EEENS6_IJNS7_ILi1EEESI_SI_EEESC_SE_Li128ELb0ELb1ELb0ELb0EEENS1_19SingleTileSchedulerILb0ELb0ELb1ELi128EEEEEEEEEvNT_6ParamsE --------------------------
	.section	.nv.constant0._ZN7cutlass13device_kernelIN5flash19enable_sm80_to_sm89INS1_16FlashAttnFwdSm80INS1_25CollectiveMainloopFwdSm80ILi4ELi1ELb0EN4cute5tupleIJNS5_1CILi128EEENS7_ILi48EEENS7_ILi96EEEEEELi96ENS_6half_tEfNS_4arch4Sm80ELb0ELb1ELb0ELb0ELb1ELb0ELb1ELb0EEENS1_21CollectiveEpilogueFwdINS6_IJS8_SA_S9_EEENS6_IJNS7_ILi1EEESI_SI_EEESC_SE_Li128ELb0ELb1ELb0ELb0EEENS1_19SingleTileSchedulerILb0ELb0ELb1ELi128EEEEEEEEEvNT_6ParamsE,"a",@progbits
	.sectionflags	@""
	.align	4
.nv.constant0._ZN7cutlass13device_kernelIN5flash19enable_sm80_to_sm89INS1_16FlashAttnFwdSm80INS1_25CollectiveMainloopFwdSm80ILi4ELi1ELb0EN4cute5tupleIJNS5_1CILi128EEENS7_ILi48EEENS7_ILi96EEEEEELi96ENS_6half_tEfNS_4arch4Sm80ELb0ELb1ELb0ELb0ELb1ELb0ELb1ELb0EEENS1_21CollectiveEpilogueFwdINS6_IJS8_SA_S9_EEENS6_IJNS7_ILi1EEESI_SI_EEESC_SE_Li128ELb0ELb1ELb0ELb0EEENS1_19SingleTileSchedulerILb0ELb0ELb1ELi128EEEEEEEEEvNT_6ParamsE:
	.zero		1576


//--------------------- .nv.constant0._ZN7cutlass13device_kernelIN5flash19enable_sm80_to_sm89INS1_16FlashAttnFwdSm80INS1_25CollectiveMainloopFwdSm80ILi4ELi1ELb0EN4cute5tupleIJNS5_1CILi128EEENS7_ILi48EEENS7_ILi96EEEEEELi96ENS_6half_tEfNS_4arch4Sm80ELb0ELb1ELb0ELb1ELb1ELb0ELb1ELb0EEENS1_21CollectiveEpilogueFwdINS6_IJS8_SA_S9_EEENS6_IJNS7_ILi1EEESI_SI_EEESC_SE_Li128ELb1ELb1ELb0ELb0EEENS1_19SingleTileSchedulerILb1ELb0ELb1ELi128EEEEEEEEEvNT_6ParamsE --------------------------
	.section	.nv.constant0._ZN7cutlass13device_kernelIN5flash19enable_sm80_to_sm89INS1_16FlashAttnFwdSm80INS1_25CollectiveMainloopFwdSm80ILi4ELi1ELb0EN4cute5tupleIJNS5_1CILi128EEENS7_ILi48EEENS7_ILi96EEEEEELi96ENS_6half_tEfNS_4arch4Sm80ELb0ELb1ELb0ELb1ELb1ELb0ELb1ELb0EEENS1_21CollectiveEpilogueFwdINS6_IJS8_SA_S9_EEENS6_IJNS7_ILi1EEESI_SI_EEESC_SE_Li128ELb1ELb1ELb0ELb0EEENS1_19SingleTileSchedulerILb1ELb0ELb1ELi128EEEEEEEEEvNT_6ParamsE,"a",@progbits
	.sectionflags	@""
	.align	4
.nv.constant0._ZN7cutlass13device_kernelIN5flash19enable_sm80_to_sm89INS1_16FlashAttnFwdSm80INS1_25CollectiveMainloopFwdSm80ILi4ELi1ELb0EN4cute5tupleIJNS5_1CILi128EEENS7_ILi48EEENS7_ILi96EEEEEELi96ENS_6half_tEfNS_4arch4Sm80ELb0ELb1ELb0ELb1ELb1ELb0ELb1ELb0EEENS1_21CollectiveEpilogueFwdINS6_IJS8_SA_S9_EEENS6_IJNS7_ILi1EEESI_SI_EEESC_SE_Li128ELb1ELb1ELb0ELb0EEENS1_19SingleTileSchedulerILb1ELb0ELb1ELi128EEEEEEEEEvNT_6ParamsE:
	.zero		1576


//--------------------- .nv.constant0._ZN7cutlass13device_kernelIN5flash19enable_sm80_to_sm89INS1_16FlashAttnFwdSm80INS1_25CollectiveMainloopFwdSm80ILi4ELi1ELb0EN4cute5tupleIJNS5_1CILi128EEENS7_ILi48EEENS7_ILi96EEEEEELi96ENS_6half_tEfNS_4arch4Sm80ELb0ELb1ELb0ELb1ELb1ELb1ELb1ELb0EEENS1_21CollectiveEpilogueFwdINS6_IJS8_SA_S9_EEENS6_IJNS7_ILi1EEESI_SI_EEESC_SE_Li128ELb1ELb1ELb0ELb0EEENS1_19SingleTileSchedulerILb1ELb0ELb1ELi128EEEEEEEEEvNT_6ParamsE --------------------------
	.section	.nv.constant0._ZN7cutlass13device_kernelIN5flash19enable_sm80_to_sm89INS1_16FlashAttnFwdSm80INS1_25CollectiveMainloopFwdSm80ILi4ELi1ELb0EN4cute5tupleIJNS5_1CILi128EEENS7_ILi48EEENS7_ILi96EEEEEELi96ENS_6half_tEfNS_4arch4Sm80ELb0ELb1ELb0ELb1ELb1ELb1ELb1ELb0EEENS1_21CollectiveEpilogueFwdINS6_IJS8_SA_S9_EEENS6_IJNS7_ILi1EEESI_SI_EEESC_SE_Li128ELb1ELb1ELb0ELb0EEENS1_19SingleTileSchedulerILb1ELb0ELb1ELi128EEEEEEEEEvNT_6ParamsE,"a",@progbits
	.sectionflags	@""
	.align	4
.nv.constant0._ZN7cutlass13device_kernelIN5flash19enable_sm80_to_sm89INS1_16FlashAttnFwdSm80INS1_25CollectiveMainloopFwdSm80ILi4ELi1ELb0EN4cute5tupleIJNS5_1CILi128EEENS7_ILi48EEENS7_ILi96EEEEEELi96ENS_6half_tEfNS_4arch4Sm80ELb0ELb1ELb0ELb1ELb1ELb1ELb1ELb0EEENS1_21CollectiveEpilogueFwdINS6_IJS8_SA_S9_EEENS6_IJNS7_ILi1EEESI_SI_EEESC_SE_Li128ELb1ELb1ELb0ELb0EEENS1_19SingleTileSchedulerILb1ELb0ELb1ELi128EEEEEEEEEvNT_6ParamsE:
	.zero		1576


//--------------------- .nv.constant0._ZN7cutlass13device_kernelIN5flash19enable_sm80_to_sm89INS1_16FlashAttnFwdSm80INS1_25CollectiveMainloopFwdSm80ILi4ELi1ELb0EN4cute5tupleIJNS5_1CILi128EEENS7_ILi64EEENS7_ILi96EEEEEELi96ENS_6half_tEfNS_4arch4Sm80ELb1ELb0ELb0ELb0ELb1ELb0ELb1ELb0EEENS1_21CollectiveEpilogueFwdINS6_IJS8_SA_S9_EEENS6_IJNS7_ILi1EEESI_SI_EEESC_SE_Li128ELb0ELb1ELb0ELb0EEENS1_30DynamicPersistentTileSchedulerILi128ELi128ELb0ELb1ELb0EEEEEEEEEvNT_6ParamsE --------------------------
	.section	.nv.constant0._ZN7cutlass13device_kernelIN5flash19enable_sm80_to_sm89INS1_16FlashAttnFwdSm80INS1_25CollectiveMainloopFwdSm80ILi4ELi1ELb0EN4cute5tupleIJNS5_1CILi128EEENS7_ILi64EEENS7_ILi96EEEEEELi96ENS_6half_tEfNS_4arch4Sm80ELb1ELb0ELb0ELb0ELb1ELb0ELb1ELb0EEENS1_21CollectiveEpilogueFwdINS6_IJS8_SA_S9_EEENS6_IJNS7_ILi1EEESI_SI_EEESC_SE_Li128ELb0ELb1ELb0ELb0EEENS1_30DynamicPersistentTileSchedulerILi128ELi128ELb0ELb1ELb0EEEEEEEEEvNT_6ParamsE,"a",@progbits
	.sectionflags	@""
	.align	4
.nv.constant0._ZN7cutlass13device_kernelIN5flash19enable_sm80_to_sm89INS1_16FlashAttnFwdSm80INS1_25CollectiveMainloopFwdSm80ILi4ELi1ELb0EN4cute5tupleIJNS5_1CILi128EEENS7_ILi64EEENS7_ILi96EEEEEELi96ENS_6half_tEfNS_4arch4Sm80ELb1ELb0ELb0ELb0ELb1ELb0ELb1ELb0EEENS1_21CollectiveEpilogueFwdINS6_IJS8_SA_S9_EEENS6_IJNS7_ILi1EEESI_SI_EEESC_SE_Li128ELb0ELb1ELb0ELb0EEENS1_30DynamicPersistentTileSchedulerILi128ELi128ELb0ELb1ELb0EEEEEEEEEvNT_6ParamsE:
	.zero		1592


//--------------------- .nv.constant0._ZN7cutlass13device_kernelIN5flash19enable_sm80_to_sm89INS1_16FlashAttnFwdSm80INS1_25CollectiveMainloopFwdSm80ILi4ELi1ELb0EN4cute5tupleIJNS5_1CILi128EEENS7_ILi64EEENS7_ILi96EEEEEELi96ENS_6half_tEfNS_4arch4Sm80ELb1ELb0ELb0ELb1ELb1ELb0ELb1ELb0EEENS1_21CollectiveEpilogueFwdINS6_IJS8_SA_S9_EEENS6_IJNS7_ILi1EEESI_SI_EEESC_SE_Li128ELb1ELb1ELb0ELb0EEENS1_19SingleTileSchedulerILb1ELb0ELb1ELi128EEEEEEEEEvNT_6ParamsE --------------------------
	.section	.nv.constant0._ZN7cutlass13device_kernelIN5flash19enable_sm80_to_sm89INS1_16FlashAttnFwdSm80INS1_25CollectiveMainloopFwdSm80ILi4ELi1ELb0EN4cute5tupleIJNS5_1CILi128EEENS7_ILi64EEENS7_ILi96EEEEEELi96ENS_6half_tEfNS_4arch4Sm80ELb1ELb0ELb0ELb1ELb1ELb0ELb1ELb0EEENS1_21CollectiveEpilogueFwdINS6_IJS8_SA_S9_EEENS6_IJNS7_ILi1EEESI_SI_EEESC_SE_Li128ELb1ELb1ELb0ELb0EEENS1_19SingleTileSchedulerILb1ELb0ELb1ELi128EEEEEEEEEvNT_6ParamsE,"a",@progbits
	.sectionflags	@""
	.align	4
.nv.constant0._ZN7cutlass13device_kernelIN5flash19enable_sm80_to_sm89INS1_16FlashAttnFwdSm80INS1_25CollectiveMainloopFwdSm80ILi4ELi1ELb0EN4cute5tupleIJNS5_1CILi128EEENS7_ILi64EEENS7_ILi96EEEEEELi96ENS_6half_tEfNS_4arch4Sm80ELb1ELb0ELb0ELb1ELb1ELb0ELb1ELb0EEENS1_21CollectiveEpilogueFwdINS6_IJS8_SA_S9_EEENS6_IJNS7_ILi1EEESI_SI_EEESC_SE_Li128ELb1ELb1ELb0ELb0EEENS1_19SingleTileSchedulerILb1ELb0ELb1ELi128EEEEEEEEEvNT_6ParamsE:
	.zero		1576


//--------------------- .nv.constant0._ZN7cutlass13device_kernelIN5flash19enable_sm80_to_sm89INS1_16FlashAttnFwdSm80INS1_25CollectiveMainloopFwdSm80ILi4ELi1ELb0EN4cute5tupleIJNS5_1CILi128EEENS7_ILi64EEENS7_ILi96EEEEEELi96ENS_6half_tEfNS_4arch4Sm80ELb1ELb0ELb0ELb1ELb1ELb1ELb1ELb0EEENS1_21CollectiveEpilogueFwdINS6_IJS8_SA_S9_EEENS6_IJNS7_ILi1EEESI_SI_EEESC_SE_Li128ELb1ELb1ELb0ELb0EEENS1_19SingleTileSchedulerILb1ELb0ELb1ELi128EEEEEEEEEvNT_6ParamsE --------------------------
	.section	.nv.constant0._ZN7cutlass13device_kernelIN5flash19enable_sm80_to_sm89INS1_16FlashAttnFwdSm80INS1_25CollectiveMainloopFwdSm80ILi4ELi1ELb0EN4cute5tupleIJNS5_1CILi128EEENS7_ILi64EEENS7_ILi96EEEEEELi96ENS_6half_tEfNS_4arch4Sm80ELb1ELb0ELb0ELb1ELb1ELb1ELb1ELb0EEENS1_21CollectiveEpilogueFwdINS6_IJS8_SA_S9_EEENS6_IJNS7_ILi1EEESI_SI_EEESC_SE_Li128ELb1ELb1ELb0ELb0EEENS1_19SingleTileSchedulerILb1ELb0ELb1ELi128EEEEEEEEEvNT_6ParamsE,"a",@progbits
	.sectionflags	@""
	.align	4
.nv.constant0._ZN7cutlass13device_kernelIN5flash19enable_sm80_to_sm89INS1_16FlashAttnFwdSm80INS1_25CollectiveMainloopFwdSm80ILi4ELi1ELb0EN4cute5tupleIJNS5_1CILi128EEENS7_ILi64EEENS7_ILi96EEEEEELi96ENS_6half_tEfNS_4arch4Sm80ELb1ELb0ELb0ELb1ELb1ELb1ELb1ELb0EEENS1_21CollectiveEpilogueFwdINS6_IJS8_SA_S9_EEENS6_IJNS7_ILi1EEESI_SI_EEESC_SE_Li128ELb1ELb1ELb0ELb0EEENS1_19SingleTileSchedulerILb1ELb0ELb1ELi128EEEEEEEEEvNT_6ParamsE:
	.zero		1576


//--------------------- SYMBOLS --------------------------

	.type		.nv.reservedSmem.offset0,@object
	.size		.nv.reservedSmem.offset0,0x4
